def attn_fwd(
    Q,
    K,
    V,
    Out,
    Lse,
    sm_scale,
    stride_qz,
    stride_qh,
    stride_qm,
    stride_qk,
    stride_kz,
    stride_kh,
    stride_kn,
    stride_kk,
    stride_vz,
    stride_vh,
    stride_vn,
    stride_vk,
    stride_oz,
    stride_oh,
    stride_om,
    stride_ok,
    seqlen_q,
    seqlen_k,
    BLOCK_M: tl.constexpr,
    BLOCK_N: tl.constexpr,
    HEAD_DIM: tl.constexpr,
    CAUSAL: tl.constexpr,
):
    start_m = tl.program_id(0)
    off_hz = tl.program_id(1)
    q_off = off_hz * stride_qh
    k_off = off_hz * stride_kh
    v_off = off_hz * stride_vh
    offs_m = start_m * BLOCK_M + tl.arange(0, BLOCK_M)
    offs_d = tl.arange(0, HEAD_DIM)
    offs_n = tl.arange(0, BLOCK_N)
    q_ptrs = Q + q_off + offs_m[:, None] * stride_qm + offs_d[None, :] * stride_qk
    k_ptrs = K + k_off + offs_d[:, None] * stride_kk + offs_n[None, :] * stride_kn
    v_ptrs = V + v_off + offs_n[:, None] * stride_vn + offs_d[None, :] * stride_vk
    m_i = tl.full([BLOCK_M], float("-inf"), dtype=tl.float32)
    l_i = tl.zeros([BLOCK_M], dtype=tl.float32) + 1.0
    acc = tl.zeros([BLOCK_M, HEAD_DIM], dtype=tl.float32)
    q = tl.load(q_ptrs)
    acc, l_i, m_i = _attn_fwd_inner(
        acc,
        l_i,
        m_i,
        q,
        k_ptrs,
        v_ptrs,
        sm_scale,
        stride_kn,
        stride_vn,
        start_m,
        seqlen_k,
        BLOCK_M,
        BLOCK_N,
        HEAD_DIM,
        CAUSAL,
    )
    acc = acc / l_i[:, None]
    lse = m_i + tl.math.log2(l_i) / 1.4426950408889634
    o_ptrs = (
        Out
        + off_hz * stride_oh
        + offs_m[:, None] * stride_om
        + offs_d[None, :] * stride_ok
    )
    tl.store(o_ptrs, acc.to(Out.dtype.element_ty))
    tl.store(Lse + off_hz * seqlen_q + offs_m, lse)

# config = {"BLOCK_M": 128, "BLOCK_N": 64, "HEAD_DIM": 32, "arch": "sm_100", "causal": true, "dtype": "fp8e4m3", "num_stages": 2, "num_warps": 4}
# arch = sm_100


// ===== COMPILED SASS (sm_100a) =====

	.target	sm_100a

	.elftype	@"ET_EXEC"


//--------------------- .note.nv.tkinfo           --------------------------
	.section	.note.nv.tkinfo,"",@"SHT_NOTE"
	.sectionflags	@"SHF_NOTE_NV_TKINFO"
	.tkinfo
        /*0018*/ 	.word	0x00000081
        /*0030*/ 	.string	""
        /*0030*/ 	.string	"ptxas-blackwell"
        /*0030*/ 	.string	"Cuda compilation tools, release 12.9, V12.9.86"
        /*0030*/ 	.string	"Build cuda_12.9.r12.9/compiler.36037853_0"
        /*0030*/ 	.string	"-v  -suppress-debug-info  -lineinfo  -arch sm_100a "



//--------------------- .note.nv.cuver            --------------------------
	.section	.note.nv.cuver,"",@"SHT_NOTE"
	.sectionflags	@"SHF_NOTE_NV_CUVER"
        /*0018*/ 	.short	0x0001
        /*001a*/ 	.short	0x0064
        /*001c*/ 	.short	0x0001
        /*001e*/ 	.short	0x0000
        /*0020*/ 	.short	0x0001
        /*0022*/ 	.short	0x0000


//--------------------- .nv.info                  --------------------------
	.section	.nv.info,"",@"SHT_CUDA_INFO"
	.align	4


	//----- nvinfo : EIATTR_REGCOUNT
	.align		4
        /*0000*/ 	.byte	0x04, 0x2f
        /*0002*/ 	.short	(.L_5 - .L_4)
	.align		4
.L_4:
        /*0004*/ 	.word	index@(attn_fwd)
        /*0008*/ 	.word	0x000000eb


	//----- nvinfo : EIATTR_FRAME_SIZE
	.align		4
.L_5:
        /*000c*/ 	.byte	0x04, 0x11
        /*000e*/ 	.short	(.L_7 - .L_6)
	.align		4
.L_6:
        /*0010*/ 	.word	index@($__internal_2_$__cuda_sm10x_tcgen05_guardrail_trap_unallocated_columns_being_dealloced)
        /*0014*/ 	.word	0x00000000


	//----- nvinfo : EIATTR_FRAME_SIZE
	.align		4
.L_7:
        /*0018*/ 	.byte	0x04, 0x11
        /*001a*/ 	.short	(.L_9 - .L_8)
	.align		4
.L_8:
        /*001c*/ 	.word	index@($__internal_1_$__cuda_sm10x_tcgen05_guardrail_trap_phase_invalid_during_alloc)
        /*0020*/ 	.word	0x00000000


	//----- nvinfo : EIATTR_FRAME_SIZE
	.align		4
.L_9:
        /*0024*/ 	.byte	0x04, 0x11
        /*0026*/ 	.short	(.L_11 - .L_10)
	.align		4
.L_10:
        /*0028*/ 	.word	index@($__internal_0_$__cuda_sm10x_tcgen05_guardrail_trap_col_being_dealloced_not_returned_by_alloc)
        /*002c*/ 	.word	0x00000000


	//----- nvinfo : EIATTR_FRAME_SIZE
	.align		4
.L_11:
        /*0030*/ 	.byte	0x04, 0x11
        /*0032*/ 	.short	(.L_13 - .L_12)
	.align		4
.L_12:
        /*0034*/ 	.word	index@(attn_fwd)
        /*0038*/ 	.word	0x00000000


	//----- nvinfo : EIATTR_MIN_STACK_SIZE
	.align		4
.L_13:
        /*003c*/ 	.byte	0x04, 0x12
        /*003e*/ 	.short	(.L_15 - .L_14)
	.align		4
.L_14:
        /*0040*/ 	.word	index@(attn_fwd)
        /*0044*/ 	.word	0x00000000
.L_15:


//--------------------- .nv.info.attn_fwd         --------------------------
	.section	.nv.info.attn_fwd,"",@"SHT_CUDA_INFO"
	.sectionflags	@""
	.align	4


	//----- nvinfo : EIATTR_CUDA_API_VERSION
	.align		4
        /*0000*/ 	.byte	0x04, 0x37
        /*0002*/ 	.short	(.L_17 - .L_16)
.L_16:
        /*0004*/ 	.word	0x00000081


	//----- nvinfo : EIATTR_KPARAM_INFO
	.align		4
.L_17:
        /*0008*/ 	.byte	0x04, 0x17
        /*000a*/ 	.short	(.L_19 - .L_18)
.L_18:
        /*000c*/ 	.word	0x00000000
        /*0010*/ 	.short	0x0019
        /*0012*/ 	.short	0x0080
        /*0014*/ 	.byte	0x00, 0xf4, 0x21, 0x00


	//----- nvinfo : EIATTR_KPARAM_INFO
	.align		4
.L_19:
        /*0018*/ 	.byte	0x04, 0x17
        /*001a*/ 	.short	(.L_21 - .L_20)
.L_20:
        /*001c*/ 	.word	0x00000000
        /*0020*/ 	.short	0x0018
        /*0022*/ 	.short	0x0078
        /*0024*/ 	.byte	0x00, 0xf4, 0x21, 0x00


	//----- nvinfo : EIATTR_KPARAM_INFO
	.align		4
.L_21:
        /*0028*/ 	.byte	0x04, 0x17
        /*002a*/ 	.short	(.L_23 - .L_22)
.L_22:
        /*002c*/ 	.word	0x00000000
        /*0030*/ 	.short	0x0017
        /*0032*/ 	.short	0x0070
        /*0034*/ 	.byte	0x00, 0xf0, 0x11, 0x00


	//----- nvinfo : EIATTR_KPARAM_INFO
	.align		4
.L_23:
        /*0038*/ 	.byte	0x04, 0x17
        /*003a*/ 	.short	(.L_25 - .L_24)
.L_24:
        /*003c*/ 	.word	0x00000000
        /*0040*/ 	.short	0x0016
        /*0042*/ 	.short	0x006c
        /*0044*/ 	.byte	0x00, 0xf0, 0x11, 0x00


	//----- nvinfo : EIATTR_KPARAM_INFO
	.align		4
.L_25:
        /*0048*/ 	.byte	0x04, 0x17
        /*004a*/ 	.short	(.L_27 - .L_26)
.L_26:
        /*004c*/ 	.word	0x00000000
        /*0050*/ 	.short	0x0015
        /*0052*/ 	.short	0x0068
        /*0054*/ 	.byte	0x00, 0xf0, 0x11, 0x00


	//----- nvinfo : EIATTR_KPARAM_INFO
	.align		4
.L_27:
        /*0058*/ 	.byte	0x04, 0x17
        /*005a*/ 	.short	(.L_29 - .L_28)
.L_28:
        /*005c*/ 	.word	0x00000000
        /*0060*/ 	.short	0x0014
        /*0062*/ 	.short	0x0064
        /*0064*/ 	.byte	0x00, 0xf0, 0x11, 0x00


	//----- nvinfo : EIATTR_KPARAM_INFO
	.align		4
.L_29:
        /*0068*/ 	.byte	0x04, 0x17
        /*006a*/ 	.short	(.L_31 - .L_30)
.L_30:
        /*006c*/ 	.word	0x00000000
        /*0070*/ 	.short	0x0013
        /*0072*/ 	.short	0x0060
        /*0074*/ 	.byte	0x00, 0xf0, 0x11, 0x00


	//----- nvinfo : EIATTR_KPARAM_INFO
	.align		4
.L_31:
        /*0078*/ 	.byte	0x04, 0x17
        /*007a*/ 	.short	(.L_33 - .L_32)
.L_32:
        /*007c*/ 	.word	0x00000000
        /*0080*/ 	.short	0x0012
        /*0082*/ 	.short	0x005c
        /*0084*/ 	.byte	0x00, 0xf0, 0x11, 0x00


	//----- nvinfo : EIATTR_KPARAM_INFO
	.align		4
.L_33:
        /*0088*/ 	.byte	0x04, 0x17
        /*008a*/ 	.short	(.L_35 - .L_34)
.L_34:
        /*008c*/ 	.word	0x00000000
        /*0090*/ 	.short	0x0011
        /*0092*/ 	.short	0x0058
        /*0094*/ 	.byte	0x00, 0xf0, 0x11, 0x00


	//----- nvinfo : EIATTR_KPARAM_INFO
	.align		4
.L_35:
        /*0098*/ 	.byte	0x04, 0x17
        /*009a*/ 	.short	(.L_37 - .L_36)
.L_36:
        /*009c*/ 	.word	0x00000000
        /*00a0*/ 	.short	0x0010
        /*00a2*/ 	.short	0x0054
        /*00a4*/ 	.byte	0x00, 0xf0, 0x11, 0x00


	//----- nvinfo : EIATTR_KPARAM_INFO
	.align		4
.L_37:
        /*00a8*/ 	.byte	0x04, 0x17
        /*00aa*/ 	.short	(.L_39 - .L_38)
.L_38:
        /*00ac*/ 	.word	0x00000000
        /*00b0*/ 	.short	0x000f
        /*00b2*/ 	.short	0x0050
        /*00b4*/ 	.byte	0x00, 0xf0, 0x11, 0x00


	//----- nvinfo : EIATTR_KPARAM_INFO
	.align		4
.L_39:
        /*00b8*/ 	.byte	0x04, 0x17
        /*00ba*/ 	.short	(.L_41 - .L_40)
.L_40:
        /*00bc*/ 	.word	0x00000000
        /*00c0*/ 	.short	0x000e
        /*00c2*/ 	.short	0x004c
        /*00c4*/ 	.byte	0x00, 0xf0, 0x11, 0x00


	//----- nvinfo : EIATTR_KPARAM_INFO
	.align		4
.L_41:
        /*00c8*/ 	.byte	0x04, 0x17
        /*00ca*/ 	.short	(.L_43 - .L_42)
.L_42:
        /*00cc*/ 	.word	0x00000000
        /*00d0*/ 	.short	0x000d
        /*00d2*/ 	.short	0x0048
        /*00d4*/ 	.byte	0x00, 0xf0, 0x11, 0x00


	//----- nvinfo : EIATTR_KPARAM_INFO
	.align		4
.L_43:
        /*00d8*/ 	.byte	0x04, 0x17
        /*00da*/ 	.short	(.L_45 - .L_44)
.L_44:
        /*00dc*/ 	.word	0x00000000
        /*00e0*/ 	.short	0x000c
        /*00e2*/ 	.short	0x0044
        /*00e4*/ 	.byte	0x00, 0xf0, 0x11, 0x00


	//----- nvinfo : EIATTR_KPARAM_INFO
	.align		4
.L_45:
        /*00e8*/ 	.byte	0x04, 0x17
        /*00ea*/ 	.short	(.L_47 - .L_46)
.L_46:
        /*00ec*/ 	.word	0x00000000
        /*00f0*/ 	.short	0x000b
        /*00f2*/ 	.short	0x0040
        /*00f4*/ 	.byte	0x00, 0xf0, 0x11, 0x00


	//----- nvinfo : EIATTR_KPARAM_INFO
	.align		4
.L_47:
        /*00f8*/ 	.byte	0x04, 0x17
        /*00fa*/ 	.short	(.L_49 - .L_48)
.L_48:
        /*00fc*/ 	.word	0x00000000
        /*0100*/ 	.short	0x000a
        /*0102*/ 	.short	0x003c
        /*0104*/ 	.byte	0x00, 0xf0, 0x11, 0x00


	//----- nvinfo : EIATTR_KPARAM_INFO
	.align		4
.L_49:
        /*0108*/ 	.byte	0x04, 0x17
        /*010a*/ 	.short	(.L_51 - .L_50)
.L_50:
        /*010c*/ 	.word	0x00000000
        /*0110*/ 	.short	0x0009
        /*0112*/ 	.short	0x0038
        /*0114*/ 	.byte	0x00, 0xf0, 0x11, 0x00


	//----- nvinfo : EIATTR_KPARAM_INFO
	.align		4
.L_51:
        /*0118*/ 	.byte	0x04, 0x17
        /*011a*/ 	.short	(.L_53 - .L_52)
.L_52:
        /*011c*/ 	.word	0x00000000
        /*0120*/ 	.short	0x0008
        /*0122*/ 	.short	0x0034
        /*0124*/ 	.byte	0x00, 0xf0, 0x11, 0x00


	//----- nvinfo : EIATTR_KPARAM_INFO
	.align		4
.L_53:
        /*0128*/ 	.byte	0x04, 0x17
        /*012a*/ 	.short	(.L_55 - .L_54)
.L_54:
        /*012c*/ 	.word	0x00000000
        /*0130*/ 	.short	0x0007
        /*0132*/ 	.short	0x0030
        /*0134*/ 	.byte	0x00, 0xf0, 0x11, 0x00


	//----- nvinfo : EIATTR_KPARAM_INFO
	.align		4
.L_55:
        /*0138*/ 	.byte	0x04, 0x17
        /*013a*/ 	.short	(.L_57 - .L_56)
.L_56:
        /*013c*/ 	.word	0x00000000
        /*0140*/ 	.short	0x0006
        /*0142*/ 	.short	0x002c
        /*0144*/ 	.byte	0x00, 0xf0, 0x11, 0x00


	//----- nvinfo : EIATTR_KPARAM_INFO
	.align		4
.L_57:
        /*0148*/ 	.byte	0x04, 0x17
        /*014a*/ 	.short	(.L_59 - .L_58)
.L_58:
        /*014c*/ 	.word	0x00000000
        /*0150*/ 	.short	0x0005
        /*0152*/ 	.short	0x0028
        /*0154*/ 	.byte	0x00, 0xf0, 0x11, 0x00


	//----- nvinfo : EIATTR_KPARAM_INFO
	.align		4
.L_59:
        /*0158*/ 	.byte	0x04, 0x17
        /*015a*/ 	.short	(.L_61 - .L_60)
.L_60:
        /*015c*/ 	.word	0x00000000
        /*0160*/ 	.short	0x0004
        /*0162*/ 	.short	0x0020
        /*0164*/ 	.byte	0x00, 0xf4, 0x21, 0x00


	//----- nvinfo : EIATTR_KPARAM_INFO
	.align		4
.L_61:
        /*0168*/ 	.byte	0x04, 0x17
        /*016a*/ 	.short	(.L_63 - .L_62)
.L_62:
        /*016c*/ 	.word	0x00000000
        /*0170*/ 	.short	0x0003
        /*0172*/ 	.short	0x0018
        /*0174*/ 	.byte	0x00, 0xf4, 0x21, 0x00


	//----- nvinfo : EIATTR_KPARAM_INFO
	.align		4
.L_63:
        /*0178*/ 	.byte	0x04, 0x17
        /*017a*/ 	.short	(.L_65 - .L_64)
.L_64:
        /*017c*/ 	.word	0x00000000
        /*0180*/ 	.short	0x0002
        /*0182*/ 	.short	0x0010
        /*0184*/ 	.byte	0x00, 0xf4, 0x21, 0x00


	//----- nvinfo : EIATTR_KPARAM_INFO
	.align		4
.L_65:
        /*0188*/ 	.byte	0x04, 0x17
        /*018a*/ 	.short	(.L_67 - .L_66)
.L_66:
        /*018c*/ 	.word	0x00000000
        /*0190*/ 	.short	0x0001
        /*0192*/ 	.short	0x0008
        /*0194*/ 	.byte	0x00, 0xf4, 0x21, 0x00


	//----- nvinfo : EIATTR_KPARAM_INFO
	.align		4
.L_67:
        /*0198*/ 	.byte	0x04, 0x17
        /*019a*/ 	.short	(.L_69 - .L_68)
.L_68:
        /*019c*/ 	.word	0x00000000
        /*01a0*/ 	.short	0x0000
        /*01a2*/ 	.short	0x0000
        /*01a4*/ 	.byte	0x00, 0xf4, 0x21, 0x00


	//----- nvinfo : EIATTR_AT_ENTRY_FRAGMENTS
	.align		4
.L_69:
        /*01a8*/ 	.byte	0x04, 0x4f
        /*01aa*/ 	.short	(.L_71 - .L_70)


	//   ....[0]....
.L_70:
        /*01ac*/ 	.word	0x00000004


	//----- nvinfo : EIATTR_RESERVED_SMEM_USED
	.align		4
.L_71:
        /*01b0*/ 	.byte	0x01, 0x41
	.zero		2


	//----- nvinfo : EIATTR_SPARSE_MMA_MASK
	.align		4
        /*01b4*/ 	.byte	0x03, 0x50
        /*01b6*/ 	.short	0x0000


	//----- nvinfo : EIATTR_TCGEN05_1CTA_USED
	.align		4
        /*01b8*/ 	.byte	0x01, 0x51
	.zero		2


	//----- nvinfo : EIATTR_MAXREG_COUNT
	.align		4
        /*01bc*/ 	.byte	0x03, 0x1b
        /*01be*/ 	.short	0x00ff


	//----- nvinfo : EIATTR_NUM_BARRIERS
	.align		4
        /*01c0*/ 	.byte	0x02, 0x4c
        /*01c2*/ 	.byte	0x01
	.zero		1


	//----- nvinfo : EIATTR_INT_WARP_WIDE_INSTR_OFFSETS
	.align		4
        /*01c4*/ 	.byte	0x04, 0x31
        /*01c6*/ 	.short	(.L_73 - .L_72)


	//   ....[0]....
.L_72:
        /*01c8*/ 	.word	0x000011d0


	//   ....[1]....
        /*01cc*/ 	.word	0x000011e0


	//   ....[2]....
        /*01d0*/ 	.word	0x00001670


	//   ....[3]....
        /*01d4*/ 	.word	0x000016f0


	//   ....[4]....
        /*01d8*/ 	.word	0x00005660


	//   ....[5]....
        /*01dc*/ 	.word	0x0000a6e0


	//   ....[6]....
        /*01e0*/ 	.word	0x0000a730


	//----- nvinfo : EIATTR_COOP_GROUP_MASK_REGIDS
	.align		4
.L_73:
        /*01e4*/ 	.byte	0x04, 0x29
        /*01e6*/ 	.short	(.L_75 - .L_74)


	//   ....[0]....
.L_74:
        /*01e8*/ 	.word	0xffffffff


	//   ....[1]....
        /*01ec*/ 	.word	0xffffffff


	//   ....[2]....
        /*01f0*/ 	.word	0xffffffff


	//   ....[3]....
        /*01f4*/ 	.word	0xffffffff


	//----- nvinfo : EIATTR_COOP_GROUP_INSTR_OFFSETS
	.align		4
.L_75:
        /*01f8*/ 	.byte	0x04, 0x28
        /*01fa*/ 	.short	(.L_77 - .L_76)


	//   ....[0]....
.L_76:
        /*01fc*/ 	.word	0x00000050


	//   ....[1]....
        /*0200*/ 	.word	0x00000310


	//   ....[2]....
        /*0204*/ 	.word	0x0000a570


	//   ....[3]....
        /*0208*/ 	.word	0x0000a7e0


	//----- nvinfo : EIATTR_VRC_CTA_INIT_COUNT
	.align		4
.L_77:
        /*020c*/ 	.byte	0x02, 0x4a
        /*020e*/ 	.byte	0x80
	.zero		1


	//----- nvinfo : EIATTR_MBARRIER_INSTR_OFFSETS
	.align		4
        /*0210*/ 	.byte	0x04, 0x39
        /*0212*/ 	.short	(.L_79 - .L_78)


	//   ....[0]....
.L_78:
        /*0214*/ 	.word	0x00001480
        /*0218*/ 	.word	0x000000ff
        /*021c*/ 	.word	0x00004800
        /*0220*/ 	.short	0x0100
        /*0222*/ 	.byte	0x09
	.zero		1


	//   ....[1]....
        /*0224*/ 	.word	0x000016e0
        /*0228*/ 	.word	0x000000ff
        /*022c*/ 	.word	0x00004808
        /*0230*/ 	.short	0x0100
        /*0232*/ 	.byte	0x09
	.zero		1


	//   ....[2]....
        /*0234*/ 	.word	0x00001830
        /*0238*/ 	.word	0x000000ff
        /*023c*/ 	.word	0x00003800
        /*0240*/ 	.short	0x0100
        /*0242*/ 	.byte	0x09
	.zero		1


	//   ....[3]....
        /*0244*/ 	.word	0x00001970
        /*0248*/ 	.word	0x000000ff
        /*024c*/ 	.word	0x00003800
        /*0250*/ 	.short	0x010a
        /*0252*/ 	.byte	0x09
	.zero		1


	//   ....[4]....
        /*0254*/ 	.word	0x00001a40
        /*0258*/ 	.word	0x000000ff
        /*025c*/ 	.word	0x00003800
        /*0260*/ 	.short	0x0108
        /*0262*/ 	.byte	0x09
	.zero		1


	//   ....[5]....
        /*0264*/ 	.word	0x00005890
        /*0268*/ 	.word	0x000000ff
        /*026c*/ 	.word	0x00004810
        /*0270*/ 	.short	0x0100
        /*0272*/ 	.byte	0x09
	.zero		1


	//   ....[6]....
        /*0274*/ 	.word	0x00005b90
        /*0278*/ 	.word	0x000000ff
        /*027c*/ 	.word	0x00004810
        /*0280*/ 	.short	0x010a
        /*0282*/ 	.byte	0x09
	.zero		1


	//   ....[7]....
        /*0284*/ 	.word	0x00005ef0
        /*0288*/ 	.word	0x000000ff
        /*028c*/ 	.word	0x00004810
        /*0290*/ 	.short	0x0108
        /*0292*/ 	.byte	0x09
	.zero		1


	//   ....[8]....
        /*0294*/ 	.word	0x00007440
        /*0298*/ 	.word	0x000000ff
        /*029c*/ 	.word	0x00000000
        /*02a0*/ 	.short	0x010a
        /*02a2*/ 	.byte	0x1c
	.zero		1


	//   ....[9]....
        /*02a4*/ 	.word	0x00009000
        /*02a8*/ 	.word	0x000000ff
        /*02ac*/ 	.word	0x00000000
        /*02b0*/ 	.short	0x010a
        /*02b2*/ 	.byte	0x1c
	.zero		1


	//   ....[10]....
        /*02b4*/ 	.word	0x00009120
        /*02b8*/ 	.word	0x000000ff
        /*02bc*/ 	.word	0x00004800
        /*02c0*/ 	.short	0x0108
        /*02c2*/ 	.byte	0x09
	.zero		1


	//   ....[11]....
        /*02c4*/ 	.word	0x00009230
        /*02c8*/ 	.word	0x000000ff
        /*02cc*/ 	.word	0x00004808
        /*02d0*/ 	.short	0x0108
        /*02d2*/ 	.byte	0x09
	.zero		1


	//   ....[12]....
        /*02d4*/ 	.word	0x0000a800
        /*02d8*/ 	.word	0x000000ff
        /*02dc*/ 	.word	0x00003800
        /*02e0*/ 	.short	0x010a
        /*02e2*/ 	.byte	0x09
	.zero		1


	//   ....[13]....
        /*02e4*/ 	.word	0x0000a830
        /*02e8*/ 	.word	0x000000ff
        /*02ec*/ 	.word	0x00004810
        /*02f0*/ 	.short	0x010a
        /*02f2*/ 	.byte	0x09
	.zero		1


	//   ....[14]....
        /*02f4*/ 	.word	0x0000a860
        /*02f8*/ 	.word	0x000000ff
        /*02fc*/ 	.word	0x00000000
        /*0300*/ 	.short	0x010a
        /*0302*/ 	.byte	0x1c
	.zero		1


	//   ....[15]....
        /*0304*/ 	.word	0x0000a890
        /*0308*/ 	.word	0x000000ff
        /*030c*/ 	.word	0x00000000
        /*0310*/ 	.short	0x010a
        /*0312*/ 	.byte	0x1c
	.zero		1


	//----- nvinfo : EIATTR_NUM_MBARRIERS
	.align		4
.L_79:
        /*0314*/ 	.byte	0x03, 0x38
        /*0316*/ 	.short	0xffff


	//----- nvinfo : EIATTR_EXIT_INSTR_OFFSETS
	.align		4
        /*0318*/ 	.byte	0x04, 0x1c
        /*031a*/ 	.short	(.L_81 - .L_80)


	//   ....[0]....
.L_80:
        /*031c*/ 	.word	0x0000a7f0


	//----- nvinfo : EIATTR_REQNTID
	.align		4
.L_81:
        /*0320*/ 	.byte	0x04, 0x10
        /*0322*/ 	.short	(.L_83 - .L_82)
.L_82:
        /*0324*/ 	.word	0x00000080
        /*0328*/ 	.word	0x00000001
        /*032c*/ 	.word	0x00000001


	//----- nvinfo : EIATTR_CRS_STACK_SIZE
	.align		4
.L_83:
        /*0330*/ 	.byte	0x04, 0x1e
        /*0332*/ 	.short	(.L_85 - .L_84)
.L_84:
        /*0334*/ 	.word	0x00000000


	//----- nvinfo : EIATTR_CBANK_PARAM_SIZE
	.align		4
.L_85:
        /*0338*/ 	.byte	0x03, 0x19
        /*033a*/ 	.short	0x0088


	//----- nvinfo : EIATTR_PARAM_CBANK
	.align		4
        /*033c*/ 	.byte	0x04, 0x0a
        /*033e*/ 	.short	(.L_87 - .L_86)
	.align		4
.L_86:
        /*0340*/ 	.word	index@(.nv.constant0.attn_fwd)
        /*0344*/ 	.short	0x0380
        /*0346*/ 	.short	0x0088


	//----- nvinfo : EIATTR_SW_WAR
	.align		4
.L_87:
        /*0348*/ 	.byte	0x04, 0x36
        /*034a*/ 	.short	(.L_89 - .L_88)
.L_88:
        /*034c*/ 	.word	0x00000008
.L_89:


//--------------------- .nv.compat                --------------------------
	.section	.nv.compat,"",@"SHT_CUDA_COMPAT_INFO"
	.align	4
        /*0000*/ 	.byte	0x02, 0x02, 0x02, 0x00, 0x02, 0x05, 0x05, 0x00, 0x02, 0x03, 0x00, 0x00, 0x02, 0x06, 0x01, 0x00


//--------------------- .nv.callgraph             --------------------------
	.section	.nv.callgraph,"",@"SHT_CUDA_CALLGRAPH"
	.align	4
	.sectionentsize	8
	.align		4
        /*0000*/ 	.word	0x00000000
	.align		4
        /*0004*/ 	.word	0xffffffff
	.align		4
        /*0008*/ 	.word	0x00000000
	.align		4
        /*000c*/ 	.word	0xfffffffe
	.align		4
        /*0010*/ 	.word	0x00000000
	.align		4
        /*0014*/ 	.word	0xfffffffd
	.align		4
        /*0018*/ 	.word	0x00000000
	.align		4
        /*001c*/ 	.word	0xfffffffc


//--------------------- .nv.constant4             --------------------------
	.section	.nv.constant4,"a",@progbits
	.align	8
	.align		8
.nv.constant4:
        /*0000*/ 	.dword	_$_str


//--------------------- .text.attn_fwd            --------------------------
	.section	.text.attn_fwd,"ax",@progbits
	.align	128
        .global         attn_fwd
        .type           attn_fwd,@function
        .size           attn_fwd,(.L_x_30 - attn_fwd)
        .other          attn_fwd,@"STO_CUDA_ENTRY STV_DEFAULT"
attn_fwd:
.text.attn_fwd:
[----:B------:R-:W0:Y:S01]  /*0000*/  LDC R1, c[0x0][0x37c] ;  /* 0x0000df00ff017b82 */ /* 0x000e220000000800 */
[----:B------:R-:W1:Y:S02]  /*0010*/  S2R R120, SR_TID.X ;  /* 0x0000000000787919 */ /* 0x000e640000002100 */
[----:B-1----:R-:W-:-:S13]  /*0020*/  ISETP.GE.U32.AND P4, PT, R120, 0x20, PT ;  /* 0x000000207800780c */ /* 0x002fda0003f86070 */
[----:B------:R-:W-:Y:S05]  /*0030*/  @P4 BRA `(.L_x_0) ;  /* 0x0000000000b84947 */ /* 0x000fea0003800000 */
[----:B------:R-:W1:Y:S01]  /*0040*/  S2UR UR6, SR_CgaCtaId ;  /* 0x00000000000679c3 */ /* 0x000e620000008800 */
[----:B------:R-:W-:Y:S01]  /*0050*/  NOP ;  /* 0x0000000000007918 */ /* 0x000fe20000000000 */
[----:B------:R-:W-:Y:S02]  /*0060*/  UMOV UR4, 0x40 ;  /* 0x0000004000047882 */ /* 0x000fe40000000000 */
[----:B-1----:R-:W-:-:S09]  /*0070*/  ULEA UR4, UR6, UR4, 0x18 ;  /* 0x0000000406047291 */ /* 0x002fd2000f8ec0ff */
[----:B------:R-:W1:Y:S01]  /*0080*/  LDS.U8 R0, [UR4] ;  /* 0x00000004ff007984 */ /* 0x000e620008000000 */
[----:B------:R-:W-:Y:S02]  /*0090*/  UMOV UR4, 0x400 ;  /* 0x0000040000047882 */ /* 0x000fe40000000000 */
[----:B------:R-:W-:Y:S01]  /*00a0*/  ULEA UR4, UR6, UR4, 0x18 ;  /* 0x0000000406047291 */ /* 0x000fe2000f8ec0ff */
[----:B-1----:R-:W-:-:S13]  /*00b0*/  ISETP.NE.AND P0, PT, R0, RZ, PT ;  /* 0x000000ff0000720c */ /* 0x002fda0003f05270 */
[----:B------:R-:W-:Y:S05]  /*00c0*/  @P0 BRA `(.L_x_1) ;  /* 0x00000000007c0947 */ /* 0x000fea0003800000 */
[----:B------:R-:W-:-:S13]  /*00d0*/  ELECT P0, URZ, PT ;  /* 0x0000000000ff782f */ /* 0x000fda0003800000 */
[----:B------:R-:W-:Y:S05]  /*00e0*/  @!P0 BRA `(.L_x_2) ;  /* 0x0000000000848947 */ /* 0x000fea0003800000 */
[----:B------:R-:W-:Y:S01]  /*00f0*/  UMOV UR5, 0x4 ;  /* 0x0000000400057882 */ /* 0x000fe20000000000 */
[----:B------:R-:W-:Y:S02]  /*0100*/  IMAD.MOV.U32 R4, RZ, RZ, 0x1 ;  /* 0x00000001ff047424 */ /* 0x000fe400078e00ff */
[----:B------:R-:W-:Y:S02]  /*0110*/  IMAD.MOV.U32 R5, RZ, RZ, 0xf ;  /* 0x0000000fff057424 */ /* 0x000fe400078e00ff */
[----:B------:R-:W-:Y:S04]  /*0120*/  DEPBAR.LE SB1, 0x36 ;  /* 0x00009d800000791a */ /* 0x000fe80000000000 */
[----:B------:R-:W1:Y:S02]  /*0130*/  UTCATOMSWS.FIND_AND_SET.ALIGN UP0, UR5, UR5 ;  /* 0x00000005000575e3 */ /* 0x000e640008000800 */
[----:B-1----:R-:W-:-:S04]  /*0140*/  PLOP3.LUT P0, PT, PT, PT, UP0, 0x80, 0x8 ;  /* 0x000000000008781c */ /* 0x002fc80003f0f008 */
[----:B------:R-:W-:-:S04]  /*0150*/  SEL R0, RZ, 0xffffffff, !P0 ;  /* 0xffffffffff007807 */ /* 0x000fc80004000000 */
[----:B------:R-:W-:Y:S01]  /*0160*/  ISETP.NE.AND P0, PT, R0, RZ, PT ;  /* 0x000000ff0000720c */ /* 0x000fe20003f05270 */
[----:B------:R-:W-:-:S12]  /*0170*/  IMAD.U32 R0, RZ, RZ, UR5 ;  /* 0x00000005ff007e24 */ /* 0x000fd8000f8e00ff */
[----:B------:R-:W-:Y:S05]  /*0180*/  @P0 BRA `(.L_x_3) ;  /* 0x0000000000240947 */ /* 0x000fea0003800000 */
.L_x_4:
[----:B------:R-:W-:Y:S05]  /*0190*/  NANOSLEEP 0x64 ;  /* 0x000000640000795d */ /* 0x000fea0003800000 */
[----:B------:R-:W-:-:S05]  /*01a0*/  UMOV UR5, 0x4 ;  /* 0x0000000400057882 */ /* 0x000fca0000000000 */
[----:B------:R-:W-:Y:S04]  /*01b0*/  DEPBAR.LE SB1, 0x36 ;  /* 0x00009d800000791a */ /* 0x000fe80000000000 */
[----:B------:R-:W1:Y:S02]  /*01c0*/  UTCATOMSWS.FIND_AND_SET.ALIGN UP0, UR5, UR5 ;  /* 0x00000005000575e3 */ /* 0x000e640008000800 */
[----:B-1----:R-:W-:-:S04]  /*01d0*/  PLOP3.LUT P0, PT, PT, PT, UP0, 0x80, 0x8 ;  /* 0x000000000008781c */ /* 0x002fc80003f0f008 */
[----:B------:R-:W-:-:S04]  /*01e0*/  SEL R0, RZ, 0xffffffff, !P0 ;  /* 0xffffffffff007807 */ /* 0x000fc80004000000 */
[----:B------:R-:W-:Y:S01]  /*01f0*/  ISETP.NE.AND P0, PT, R0, RZ, PT ;  /* 0x000000ff0000720c */ /* 0x000fe20003f05270 */
[----:B------:R-:W-:-:S12]  /*0200*/  IMAD.U32 R0, RZ, RZ, UR5 ;  /* 0x00000005ff007e24 */ /* 0x000fd8000f8e00ff */
[----:B------:R-:W-:Y:S05]  /*0210*/  @!P0 BRA `(.L_x_4) ;  /* 0xfffffffc00dc8947 */ /* 0x000fea000383ffff */
.L_x_3:
[C---:B------:R-:W-:Y:S01]  /*0220*/  VIADD R3, R0.reuse, 0x10 ;  /* 0x0000001000037836 */ /* 0x040fe20000000000 */
[----:B------:R-:W-:Y:S01]  /*0230*/  UMOV UR5, 0x50 ;  /* 0x0000005000057882 */ /* 0x000fe20000000000 */
[----:B------:R-:W-:Y:S01]  /*0240*/  SHF.L.U32 R2, R5, R0, RZ ;  /* 0x0000000005027219 */ /* 0x000fe200000006ff */
[----:B------:R-:W-:Y:S01]  /*0250*/  ULEA UR5, UR6, UR5, 0x18 ;  /* 0x0000000506057291 */ /* 0x000fe2000f8ec0ff */
[----:B------:R-:W-:Y:S01]  /*0260*/  IMAD.SHL.U32 R0, R0, 0x20, RZ ;  /* 0x0000002000007824 */ /* 0x000fe200078e00ff */
[----:B------:R-:W-:-:S04]  /*0270*/  SHF.L.U32 R3, R4, R3, RZ ;  /* 0x0000000304037219 */ /* 0x000fc800000006ff */
[----:B------:R-:W-:-:S05]  /*0280*/  LOP3.LUT R2, R3, R2, RZ, 0xfc, !PT ;  /* 0x0000000203027212 */ /* 0x000fca00078efcff */
[----:B------:R1:W-:Y:S04]  /*0290*/  ATOMS.OR RZ, [UR5], R2 ;  /* 0x00000002ffff798c */ /* 0x0003e8000b000005 */
[----:B------:R1:W-:Y:S01]  /*02a0*/  STS [UR4], R0 ;  /* 0x00000000ff007988 */ /* 0x0003e20008000804 */
[----:B------:R-:W-:Y:S05]  /*02b0*/  BRA `(.L_x_2) ;  /* 0x0000000000107947 */ /* 0x000fea0003800000 */
.L_x_1:
[----:B------:R-:W-:Y:S01]  /*02c0*/  IMAD.MOV.U32 R0, RZ, RZ, -0x1 ;  /* 0xffffffffff007424 */ /* 0x000fe200078e00ff */
[----:B------:R-:W-:-:S04]  /*02d0*/  MOV R2, 0x300 ;  /* 0x0000030000027802 */ /* 0x000fc80000000f00 */
[----:B------:R1:W-:Y:S03]  /*02e0*/  STS [UR4], R0 ;  /* 0x00000000ff007988 */ /* 0x0003e60008000804 */
[----:B01----:R-:W-:Y:S05]  /*02f0*/  CALL.REL.NOINC `($__internal_1_$__cuda_sm10x_tcgen05_guardrail_trap_phase_invalid_during_alloc) ;  /* 0x000000a4007c7944 */ /* 0x003fea0003c00000 */
.L_x_2:
[----:B------:R-:W-:Y:S05]  /*0300*/  WARPSYNC.ALL ;  /* 0x0000000000007948 */ /* 0x000fea0003800000 */
[----:B------:R-:W-:Y:S01]  /*0310*/  NOP ;  /* 0x0000000000007918 */ /* 0x000fe20000000000 */
.L_x_0:
[----:B------:R-:W2:Y:S01]  /*0320*/  S2R R71, SR_CTAID.X ;  /* 0x0000000000477919 */ /* 0x000ea20000002500 */
[----:B------:R-:W3:Y:S01]  /*0330*/  S2UR UR10, SR_CTAID.Y ;  /* 0x00000000000a79c3 */ /* 0x000ee20000002600 */
[----:B------:R-:W3:Y:S01]  /*0340*/  LDCU.64 UR4, c[0x0][0x3b0] ;  /* 0x00007600ff0477ac */ /* 0x000ee20008000a00 */
[----:B------:R-:W-:Y:S01]  /*0350*/  UMOV UR9, 0x400 ;  /* 0x0000040000097882 */ /* 0x000fe20000000000 */
[----:B------:R-:W4:Y:S05]  /*0360*/  LDCU.64 UR22, c[0x0][0x358] ;  /* 0x00006b00ff1677ac */ /* 0x000f2a0008000a00 */
[----:B------:R-:W1:Y:S08]  /*0370*/  LDC.64 R4, c[0x0][0x380] ;  /* 0x0000e000ff047b82 */ /* 0x000e700000000a00 */
[----:B------:R-:W0:Y:S08]  /*0380*/  LDC R69, c[0x0][0x3b8] ;  /* 0x0000ee00ff457b82 */ /* 0x000e300000000800 */
[----:B------:R-:W0:Y:S01]  /*0390*/  S2UR UR6, SR_CgaCtaId ;  /* 0x00000000000679c3 */ /* 0x000e220000008800 */
[----:B---3--:R-:W-:Y:S01]  /*03a0*/  UIMAD UR4, UR10, UR4, URZ ;  /* 0x000000040a0472a4 */ /* 0x008fe2000f8e02ff */
[----:B--2---:R-:W-:-:S06]  /*03b0*/  IMAD.SHL.U32 R71, R71, 0x80, RZ ;  /* 0x0000008047477824 */ /* 0x004fcc00078e00ff */
[----:B------:R-:W2:Y:S01]  /*03c0*/  LDC.64 R140, c[0x0][0x3c0] ;  /* 0x0000f000ff8c7b82 */ /* 0x000ea20000000a00 */
[----:B-1----:R-:W-:Y:S01]  /*03d0*/  LOP3.LUT R0, R71, 0x7f, R120, 0xf8, !PT ;  /* 0x0000007f47007812 */ /* 0x002fe200078ef878 */
[----:B0-----:R-:W-:-:S04]  /*03e0*/  IMAD.SHL.U32 R35, R69, 0x10, RZ ;  /* 0x0000001045237824 */ /* 0x001fc800078e00ff */
[----:B------:R-:W-:Y:S01]  /*03f0*/  IMAD R3, R0, UR5, RZ ;  /* 0x0000000500037c24 */ /* 0x000fe2000f8e02ff */
[----:B------:R-:W-:-:S04]  /*0400*/  USHF.R.S32.HI UR5, URZ, 0x1f, UR4 ;  /* 0x0000001fff057899 */ /* 0x000fc80008011404 */
[----:B------:R-:W-:Y:S01]  /*0410*/  IADD3 R2, P0, P1, R3, UR4, R4 ;  /* 0x0000000403027c10 */ /* 0x000fe2000f91e004 */
[----:B------:R-:W-:Y:S01]  /*0420*/  ULEA UR9, UR6, UR9, 0x18 ;  /* 0x0000000906097291 */ /* 0x000fe2000f8ec0ff */
[----:B------:R-:W-:Y:S01]  /*0430*/  BAR.SYNC.DEFER_BLOCKING 0x0 ;  /* 0x0000000000007b1d */ /* 0x000fe20000010000 */
[----:B------:R-:W-:Y:S01]  /*0440*/  SHF.R.S32.HI R4, RZ, 0x1f, R3 ;  /* 0x0000001fff047819 */ /* 0x000fe20000011403 */
[----:B------:R-:W-:-:S03]  /*0450*/  IMAD R51, R69, 0x18, RZ ;  /* 0x0000001845337824 */ /* 0x000fc600078e02ff */
[----:B------:R-:W-:Y:S01]  /*0460*/  IADD3.X R3, PT, PT, R4, UR5, R5, P0, P1 ;  /* 0x0000000504037c10 */ /* 0x000fe200087e2405 */
[C---:B------:R-:W-:Y:S02]  /*0470*/  IMAD.SHL.U32 R5, R69.reuse, 0x8, RZ ;  /* 0x0000000845057824 */ /* 0x040fe400078e00ff */
[C---:B------:R-:W-:Y:S02]  /*0480*/  IMAD.SHL.U32 R7, R69.reuse, 0x2, RZ ;  /* 0x0000000245077824 */ /* 0x040fe400078e00ff */
[----:B------:R-:W-:Y:S01]  /*0490*/  IMAD R9, R69, 0x3, RZ ;  /* 0x0000000345097824 */ /* 0x000fe200078e02ff */
[-C--:B------:R-:W-:Y:S01]  /*04a0*/  IADD3 R18, P6, PT, R5, R2.reuse, RZ ;  /* 0x0000000205127210 */ /* 0x080fe20007fde0ff */
[----:B------:R-:W-:Y:S01]  /*04b0*/  IMAD R13, R69, 0x5, RZ ;  /* 0x00000005450d7824 */ /* 0x000fe200078e02ff */
[-C--:B------:R-:W-:Y:S01]  /*04c0*/  IADD3 R34, P5, PT, R35, R2.reuse, RZ ;  /* 0x0000000223227210 */ /* 0x080fe20007fbe0ff */
[----:B------:R-:W-:Y:S01]  /*04d0*/  IMAD.SHL.U32 R11, R69, 0x4, RZ ;  /* 0x00000004450b7824 */ /* 0x000fe200078e00ff */
[-C--:B------:R-:W-:Y:S01]  /*04e0*/  IADD3 R50, P1, PT, R51, R2.reuse, RZ ;  /* 0x0000000233327210 */ /* 0x080fe20007f3e0ff */
[C---:B------:R-:W-:Y:S01]  /*04f0*/  IMAD R15, R69.reuse, 0x6, RZ ;  /* 0x00000006450f7824 */ /* 0x040fe200078e02ff */
[----:B------:R-:W-:Y:S01]  /*0500*/  IADD3 R4, P0, PT, R2, R69, RZ ;  /* 0x0000004502047210 */ /* 0x000fe20007f1e0ff */
[----:B------:R-:W-:Y:S01]  /*0510*/  IMAD R17, R69, 0x7, RZ ;  /* 0x0000000745117824 */ /* 0x000fe200078e02ff */
[-C--:B------:R-:W-:Y:S01]  /*0520*/  IADD3 R6, P3, PT, R7, R2.reuse, RZ ;  /* 0x0000000207067210 */ /* 0x080fe20007f7e0ff */
[----:B------:R-:W-:Y:S01]  /*0530*/  IMAD R21, R69, 0x9, RZ ;  /* 0x0000000945157824 */ /* 0x000fe200078e02ff */
[-C--:B------:R-:W-:Y:S01]  /*0540*/  IADD3 R8, P2, PT, R9, R2.reuse, RZ ;  /* 0x0000000209087210 */ /* 0x080fe20007f5e0ff */
[----:B------:R-:W-:Y:S01]  /*0550*/  IMAD R23, R69, 0xa, RZ ;  /* 0x0000000a45177824 */ /* 0x000fe200078e02ff */
[-C--:B------:R-:W-:Y:S01]  /*0560*/  LEA.HI.X.SX32 R19, R5, R3.reuse, 0x1, P6 ;  /* 0x0000000305137211 */ /* 0x080fe200030f0eff */
[----:B------:R-:W0:Y:S01]  /*0570*/  LDS R70, [UR9] ;  /* 0x00000009ff467984 */ /* 0x000e220008000800 */
[-C--:B------:R-:W-:Y:S01]  /*0580*/  LEA.HI.X.SX32 R35, R35, R3.reuse, 0x1, P5 ;  /* 0x0000000323237211 */ /* 0x080fe200028f0eff */
[----:B------:R-:W-:Y:S01]  /*0590*/  IMAD R27, R69, 0xc, RZ ;  /* 0x0000000c451b7824 */ /* 0x000fe200078e02ff */
[-C--:B------:R-:W-:Y:S01]  /*05a0*/  IADD3 R12, P5, PT, R13, R2.reuse, RZ ;  /* 0x000000020d0c7210 */ /* 0x080fe20007fbe0ff */
[----:B------:R-:W-:Y:S01]  /*05b0*/  BAR.SYNC.DEFER_BLOCKING 0x0 ;  /* 0x0000000000007b1d */ /* 0x000fe20000010000 */
[-C--:B------:R-:W-:Y:S01]  /*05c0*/  LEA.HI.X.SX32 R51, R51, R3.reuse, 0x1, P1 ;  /* 0x0000000333337211 */ /* 0x080fe200008f0eff */
[C---:B------:R-:W-:Y:S01]  /*05d0*/  IMAD R25, R69.reuse, 0xb, RZ ;  /* 0x0000000b45197824 */ /* 0x040fe200078e02ff */
[CC--:B------:R-:W-:Y:S01]  /*05e0*/  LEA.HI.X.SX32 R5, R69.reuse, R3.reuse, 0x1, P0 ;  /* 0x0000000345057211 */ /* 0x0c0fe200000f0eff */
[----:B------:R-:W-:Y:S01]  /*05f0*/  IMAD R29, R69, 0xd, RZ ;  /* 0x0000000d451d7824 */ /* 0x000fe200078e02ff */
[-C--:B------:R-:W-:Y:S01]  /*0600*/  LEA.HI.X.SX32 R7, R7, R3.reuse, 0x1, P3 ;  /* 0x0000000307077211 */ /* 0x080fe200018f0eff */
[----:B------:R-:W-:Y:S01]  /*0610*/  IMAD R31, R69, 0xe, RZ ;  /* 0x0000000e451f7824 */ /* 0x000fe200078e02ff */
[-C--:B------:R-:W-:Y:S01]  /*0620*/  LEA.HI.X.SX32 R9, R9, R3.reuse, 0x1, P2 ;  /* 0x0000000309097211 */ /* 0x080fe200010f0eff */
[----:B------:R-:W-:Y:S01]  /*0630*/  IMAD R33, R69, 0xf, RZ ;  /* 0x0000000f45217824 */ /* 0x000fe200078e02ff */
[-C--:B------:R-:W-:Y:S01]  /*0640*/  IADD3 R10, P6, PT, R11, R2.reuse, RZ ;  /* 0x000000020b0a7210 */ /* 0x080fe20007fde0ff */
        /* <DEDUP_REMOVED lines=9> */
[-C--:B------:R-:W-:Y:S01]  /*06e0*/  LEA.HI.X.SX32 R13, R13, R3.reuse, 0x1, P5 ;  /* 0x000000030d0d7211 */ /* 0x080fe200028f0eff */
[----:B------:R-:W-:Y:S01]  /*06f0*/  IMAD R47, R69, 0x16, RZ ;  /* 0x00000016452f7824 */ /* 0x000fe200078e02ff */
[-C--:B------:R-:W-:Y:S01]  /*0700*/  LEA.HI.X.SX32 R11, R11, R3.reuse, 0x1, P6 ;  /* 0x000000030b0b7211 */ /* 0x080fe200030f0eff */
[----:B------:R-:W-:Y:S01]  /*0710*/  IMAD R49, R69, 0x17, RZ ;  /* 0x0000001745317824 */ /* 0x000fe200078e02ff */
[-C--:B------:R-:W-:Y:S01]  /*0720*/  IADD3 R26, P5, PT, R27, R2.reuse, RZ ;  /* 0x000000021b1a7210 */ /* 0x080fe20007fbe0ff */
[----:B------:R-:W-:Y:S01]  /*0730*/  IMAD R55, R69, 0x1a, RZ ;  /* 0x0000001a45377824 */ /* 0x000fe200078e02ff */
[-C--:B------:R-:W-:Y:S01]  /*0740*/  LEA.HI.X.SX32 R15, R15, R3.reuse, 0x1, P1 ;  /* 0x000000030f0f7211 */ /* 0x080fe200008f0eff */
[----:B------:R-:W-:Y:S01]  /*0750*/  IMAD R53, R69, 0x19, RZ ;  /* 0x0000001945357824 */ /* 0x000fe200078e02ff */
[-C--:B------:R-:W-:Y:S01]  /*0760*/  LEA.HI.X.SX32 R17, R17, R3.reuse, 0x1, P0 ;  /* 0x0000000311117211 */ /* 0x080fe200000f0eff */
        /* <DEDUP_REMOVED lines=8> */
[----:B----4-:R-:W5:Y:S01]  /*07f0*/  LDG.E.U8 R19, desc[UR22][R18.64] ;  /* 0x0000001612137981 */ /* 0x010f62000c1e1100 */
[-C--:B------:R-:W-:Y:S01]  /*0800*/  IADD3 R30, P0, PT, R31, R2.reuse, RZ ;  /* 0x000000021f1e7210 */ /* 0x080fe20007f1e0ff */
[----:B------:R-:W-:Y:S01]  /*0810*/  IMAD R65, R69, 0x1f, RZ ;  /* 0x0000001f45417824 */ /* 0x000fe200078e02ff */
[-C--:B------:R-:W-:Y:S01]  /*0820*/  IADD3 R32, P3, PT, R33, R2.reuse, RZ ;  /* 0x0000000221207210 */ /* 0x080fe20007f7e0ff */
[----:B------:R-:W5:Y:S01]  /*0830*/  LDG.E.U8 R35, desc[UR22][R34.64] ;  /* 0x0000001622237981 */ /* 0x000f62000c1e1100 */
[-C--:B------:R-:W-:Y:S01]  /*0840*/  IADD3 R36, P2, PT, R37, R2.reuse, RZ ;  /* 0x0000000225247210 */ /* 0x080fe20007f5e0ff */
[----:B------:R-:W1:Y:S01]  /*0850*/  LDC.64 R68, c[0x0][0x388] ;  /* 0x0000e200ff447b82 */ /* 0x000e620000000a00 */
[-C--:B------:R-:W-:Y:S01]  /*0860*/  LEA.HI.X.SX32 R27, R27, R3.reuse, 0x1, P5 ;  /* 0x000000031b1b7211 */ /* 0x080fe200028f0eff */
[----:B------:R-:W5:Y:S01]  /*0870*/  LDG.E.U8 R51, desc[UR22][R50.64] ;  /* 0x0000001632337981 */ /* 0x000f62000c1e1100 */
[-C--:B------:R-:W-:Y:S01]  /*0880*/  LEA.HI.X.SX32 R25, R25, R3.reuse, 0x1, P6 ;  /* 0x0000000319197211 */ /* 0x080fe200030f0eff */
[----:B------:R-:W3:Y:S01]  /*0890*/  LDCU UR4, c[0x0][0x3c8] ;  /* 0x00007900ff0477ac */ /* 0x000ee20008000800 */
[----:B------:R-:W-:Y:S01]  /*08a0*/  IADD3 R40, P5, PT, R41, R2, RZ ;  /* 0x0000000229287210 */ /* 0x000fe20007fbe0ff */
[----:B------:R-:W5:Y:S01]  /*08b0*/  LDG.E.U8 R20, desc[UR22][R20.64] ;  /* 0x0000001614147981 */ /* 0x000f62000c1e1100 */
[----:B------:R-:W-:-:S02]  /*08c0*/  LEA.HI.X.SX32 R29, R29, R3, 0x1, P1 ;  /* 0x000000031d1d7211 */ /* 0x000fc400008f0eff */
[-C--:B------:R-:W-:Y:S01]  /*08d0*/  LEA.HI.X.SX32 R31, R31, R3.reuse, 0x1, P0 ;  /* 0x000000031f1f7211 */ /* 0x080fe200000f0eff */
[----:B------:R-:W5:Y:S01]  /*08e0*/  LDG.E.U8 R23, desc[UR22][R22.64] ;  /* 0x0000001616177981 */ /* 0x000f62000c1e1100 */
[-C--:B------:R-:W-:Y:S02]  /*08f0*/  LEA.HI.X.SX32 R33, R33, R3.reuse, 0x1, P3 ;  /* 0x0000000321217211 */ /* 0x080fe400018f0eff */
[----:B------:R-:W-:Y:S01]  /*0900*/  LEA.HI.X.SX32 R37, R37, R3, 0x1, P2 ;  /* 0x0000000325257211 */ /* 0x000fe200010f0eff */
[----:B------:R-:W5:Y:S01]  /*0910*/  LDG.E.U8 R24, desc[UR22][R24.64] ;  /* 0x0000001618187981 */ /* 0x000f62000c1e1100 */
[-C--:B------:R-:W-:Y:S02]  /*0920*/  IADD3 R38, P6, PT, R39, R2.reuse, RZ ;  /* 0x0000000227267210 */ /* 0x080fe40007fde0ff */
[-C--:B------:R-:W-:Y:S01]  /*0930*/  IADD3 R42, P1, PT, R43, R2.reuse, RZ ;  /* 0x000000022b2a7210 */ /* 0x080fe20007f3e0ff */
[----:B------:R-:W5:Y:S01]  /*0940*/  LDG.E.U8 R26, desc[UR22][R26.64] ;  /* 0x000000161a1a7981 */ /* 0x000f62000c1e1100 */
[----:B------:R-:W-:-:S02]  /*0950*/  IADD3 R44, P0, PT, R45, R2, RZ ;  /* 0x000000022d2c7210 */ /* 0x000fc40007f1e0ff */
[-C--:B------:R-:W-:Y:S01]  /*0960*/  IADD3 R46, P3, PT, R47, R2.reuse, RZ ;  /* 0x000000022f2e7210 */ /* 0x080fe20007f7e0ff */
[----:B------:R-:W5:Y:S01]  /*0970*/  LDG.E.U8 R28, desc[UR22][R28.64] ;  /* 0x000000161c1c7981 */ /* 0x000f62000c1e1100 */
[-C--:B------:R-:W-:Y:S02]  /*0980*/  IADD3 R48, P2, PT, R49, R2.reuse, RZ ;  /* 0x0000000231307210 */ /* 0x080fe40007f5e0ff */
[-C--:B------:R-:W-:Y:S01]  /*0990*/  LEA.HI.X.SX32 R41, R41, R3.reuse, 0x1, P5 ;  /* 0x0000000329297211 */ /* 0x080fe200028f0eff */
[----:B------:R-:W5:Y:S01]  /*09a0*/  LDG.E.U8 R30, desc[UR22][R30.64] ;  /* 0x000000161e1e7981 */ /* 0x000f62000c1e1100 */
[-C--:B------:R-:W-:Y:S02]  /*09b0*/  LEA.HI.X.SX32 R39, R39, R3.reuse, 0x1, P6 ;  /* 0x0000000327277211 */ /* 0x080fe400030f0eff */
        /* <DEDUP_REMOVED lines=14> */
[----:B------:R-:W-:Y:S02]  /*0aa0*/  IADD3 R62, P2, PT, R63, R2, RZ ;  /* 0x000000023f3e7210 */ /* 0x000fe40007f5e0ff */
[-C--:B------:R-:W-:Y:S01]  /*0ab0*/  LEA.HI.X.SX32 R55, R55, R3.reuse, 0x1, P5 ;  /* 0x0000000337377211 */ /* 0x080fe200028f0eff */
[----:B------:R-:W5:Y:S01]  /*0ac0*/  LDG.E.U8 R44, desc[UR22][R44.64] ;  /* 0x000000162c2c7981 */ /* 0x000f62000c1e1100 */
[-C--:B------:R-:W-:Y:S02]  /*0ad0*/  LEA.HI.X.SX32 R53, R53, R3.reuse, 0x1, P6 ;  /* 0x0000000335357211 */ /* 0x080fe400030f0eff */
[-C--:B------:R-:W-:Y:S01]  /*0ae0*/  LEA.HI.X.SX32 R57, R57, R3.reuse, 0x1, P1 ;  /* 0x0000000339397211 */ /* 0x080fe200008f0eff */
[----:B------:R-:W5:Y:S01]  /*0af0*/  LDG.E.U8 R46, desc[UR22][R46.64] ;  /* 0x000000162e2e7981 */ /* 0x000f62000c1e1100 */
[----:B------:R-:W-:-:S02]  /*0b00*/  LEA.HI.X.SX32 R59, R59, R3, 0x1, P0 ;  /* 0x000000033b3b7211 */ /* 0x000fc400000f0eff */
[-C--:B------:R-:W-:Y:S01]  /*0b10*/  LEA.HI.X.SX32 R61, R61, R3.reuse, 0x1, P3 ;  /* 0x000000033d3d7211 */ /* 0x080fe200018f0eff */
[----:B------:R-:W5:Y:S01]  /*0b20*/  LDG.E.U8 R48, desc[UR22][R48.64] ;  /* 0x0000001630307981 */ /* 0x000f62000c1e1100 */
[----:B------:R-:W-:-:S03]  /*0b30*/  LEA.HI.X.SX32 R63, R63, R3, 0x1, P2 ;  /* 0x000000033f3f7211 */ /* 0x000fc600010f0eff */
[----:B------:R-:W5:Y:S04]  /*0b40*/  LDG.E.U8 R52, desc[UR22][R52.64] ;  /* 0x0000001634347981 */ /* 0x000f68000c1e1100 */
[----:B------:R-:W5:Y:S04]  /*0b50*/  LDG.E.U8 R55, desc[UR22][R54.64] ;  /* 0x0000001636377981 */ /* 0x000f68000c1e1100 */
[----:B------:R-:W5:Y:S04]  /*0b60*/  LDG.E.U8 R56, desc[UR22][R56.64] ;  /* 0x0000001638387981 */ /* 0x000f68000c1e1100 */
[----:B------:R-:W5:Y:S04]  /*0b70*/  LDG.E.U8 R58, desc[UR22][R58.64] ;  /* 0x000000163a3a7981 */ /* 0x000f68000c1e1100 */
[----:B------:R-:W5:Y:S04]  /*0b80*/  LDG.E.U8 R60, desc[UR22][R60.64] ;  /* 0x000000163c3c7981 */ /* 0x000f68000c1e1100 */
[----:B------:R-:W5:Y:S04]  /*0b90*/  LDG.E.U8 R62, desc[UR22][R62.64] ;  /* 0x000000163e3e7981 */ /* 0x000f68000c1e1100 */
[----:B------:R4:W5:Y:S04]  /*0ba0*/  LDG.E.U8 R7, desc[UR22][R6.64] ;  /* 0x0000001606077981 */ /* 0x000968000c1e1100 */
[----:B------:R0:W5:Y:S04]  /*0bb0*/  LDG.E.U8 R67, desc[UR22][R2.64] ;  /* 0x0000001602437981 */ /* 0x000168000c1e1100 */
[----:B------:R1:W5:Y:S01]  /*0bc0*/  LDG.E.U8 R64, desc[UR22][R4.64] ;  /* 0x0000001604407981 */ /* 0x000362000c1e1100 */
[----:B----4-:R-:W-:-:S03]  /*0bd0*/  SHF.R.U32.HI R6, RZ, 0x5, R120 ;  /* 0x00000005ff067819 */ /* 0x010fc60000011678 */
[----:B------:R-:W5:Y:S01]  /*0be0*/  LDG.E.U8 R66, desc[UR22][R8.64] ;  /* 0x0000001608427981 */ /* 0x000f62000c1e1100 */
[C---:B0-----:R-:W-:Y:S02]  /*0bf0*/  IADD3 R2, P6, PT, R65.reuse, R2, RZ ;  /* 0x0000000241027210 */ /* 0x041fe40007fde0ff */
[----:B------:R-:W-:Y:S01]  /*0c00*/  SGXT.U32 R6, R6, 0x2 ;  /* 0x000000020606781a */ /* 0x000fe20000000000 */
[----:B------:R-:W5:Y:S01]  /*0c10*/  LDG.E.U8 R13, desc[UR22][R12.64] ;  /* 0x000000160c0d7981 */ /* 0x000f62000c1e1100 */
[----:B------:R-:W-:Y:S02]  /*0c20*/  LEA.HI.X.SX32 R3, R65, R3, 0x1, P6 ;  /* 0x0000000341037211 */ /* 0x000fe400030f0eff */
[----:B-1----:R-:W-:Y:S01]  /*0c30*/  SHF.R.U32.HI R5, RZ, 0x5, R120 ;  /* 0x00000005ff057819 */ /* 0x002fe20000011678 */
[----:B--2---:R-:W-:Y:S01]  /*0c40*/  IMAD R6, R6, R141, RZ ;  /* 0x0000008d06067224 */ /* 0x004fe200078e02ff */
[----:B------:R-:W-:Y:S01]  /*0c50*/  LOP3.LUT R4, R120, 0x1f, RZ, 0xc0, !PT ;  /* 0x0000001f78047812 */ /* 0x000fe200078ec0ff */
[----:B------:R0:W5:Y:S01]  /*0c60*/  LDG.E.U8 R9, desc[UR22][R2.64] ;  /* 0x0000001602097981 */ /* 0x000162000c1e1100 */
[----:B------:R-:W-:-:S03]  /*0c70*/  R2UR UR20, R5 ;  /* 0x00000000051472ca */ /* 0x000fc600000e0000 */
[----:B---3--:R-:W-:Y:S01]  /*0c80*/  IMAD R4, R4, UR4, RZ ;  /* 0x0000000404047c24 */ /* 0x008fe2000f8e02ff */
[----:B------:R1:W5:Y:S04]  /*0c90*/  LDG.E.U8 R11, desc[UR22][R10.64] ;  /* 0x000000160a0b7981 */ /* 0x000368000c1e1100 */
[----:B------:R2:W5:Y:S01]  /*0ca0*/  LDG.E.U8 R16, desc[UR22][R16.64] ;  /* 0x0000001610107981 */ /* 0x000562000c1e1100 */
[C---:B0-----:R-:W-:Y:S02]  /*0cb0*/  IMAD R2, R141.reuse, 0x4, R6 ;  /* 0x000000048d027824 */ /* 0x041fe400078e0206 */
[----:B------:R-:W-:Y:S01]  /*0cc0*/  IMAD R3, R140, UR10, RZ ;  /* 0x0000000a8c037c24 */ /* 0x000fe2000f8e02ff */
[----:B------:R0:W5:Y:S01]  /*0cd0*/  LDG.E.U8 R15, desc[UR22][R14.64] ;  /* 0x000000160e0f7981 */ /* 0x000162000c1e1100 */
[----:B------:R-:W-:Y:S01]  /*0ce0*/  IMAD R8, R141, 0x4, R2 ;  /* 0x000000048d087824 */ /* 0x000fe200078e0202 */
[----:B------:R-:W-:-:S02]  /*0cf0*/  SHF.R.S32.HI R5, RZ, 0x1f, R4 ;  /* 0x0000001fff057819 */ /* 0x000fc40000011404 */
[--C-:B------:R-:W-:Y:S01]  /*0d00*/  IADD3 R75, P0, P1, R4, R68, R3.reuse ;  /* 0x00000044044b7210 */ /* 0x100fe2000791e003 */
[C---:B------:R-:W-:Y:S01]  /*0d10*/  IMAD R4, R141.reuse, 0x4, R8 ;  /* 0x000000048d047824 */ /* 0x040fe200078e0208 */
[----:B------:R-:W-:Y:S01]  /*0d20*/  SHF.R.S32.HI R12, RZ, 0x1f, R3 ;  /* 0x0000001fff0c7819 */ /* 0x000fe20000011403 */
[----:B------:R-:W-:Y:S02]  /*0d30*/  UIADD3 UR4, UPT, UPT, UR20, 0x1c, URZ ;  /* 0x0000001c14047890 */ /* 0x000fe4000fffe0ff */
[----:B-1----:R-:W-:Y:S01]  /*0d40*/  IMAD R10, R141, 0x4, R4 ;  /* 0x000000048d0a7824 */ /* 0x002fe200078e0204 */
[----:B--2---:R-:W-:Y:S02]  /*0d50*/  IADD3.X R17, PT, PT, R5, R69, R12, P0, P1 ;  /* 0x0000004505117210 */ /* 0x004fe400007e240c */
[C---:B------:R-:W-:Y:S01]  /*0d60*/  IADD3 R102, P0, PT, R6.reuse, R75, RZ ;  /* 0x0000004b06667210 */ /* 0x040fe20007f1e0ff */
[C---:B------:R-:W-:Y:S02]  /*0d70*/  IMAD R12, R141.reuse, 0x4, R10 ;  /* 0x000000048d0c7824 */ /* 0x040fe400078e020a */
[C---:B------:R-:W-:Y:S01]  /*0d80*/  IMAD R3, R141.reuse, UR4, RZ ;  /* 0x000000048d037c24 */ /* 0x040fe2000f8e02ff */
[----:B------:R-:W-:Y:S01]  /*0d90*/  LEA.HI.X.SX32 R103, R6, R17, 0x1, P0 ;  /* 0x0000001106677211 */ /* 0x000fe200000f0eff */
[----:B------:R-:W-:Y:S01]  /*0da0*/  UIADD3 UR5, UPT, UPT, UR20, 0x3c, URZ ;  /* 0x0000003c14057890 */ /* 0x000fe2000fffe0ff */
[-C--:B------:R-:W-:Y:S01]  /*0db0*/  IADD3 R100, P0, PT, R2, R75.reuse, RZ ;  /* 0x0000004b02647210 */ /* 0x080fe20007f1e0ff */
[----:B------:R-:W-:Y:S01]  /*0dc0*/  IMAD R6, R141, 0x4, R12 ;  /* 0x000000048d067824 */ /* 0x000fe200078e020c */
[----:B------:R-:W-:-:S02]  /*0dd0*/  IADD3 R88, P1, PT, R3, R75, RZ ;  /* 0x0000004b03587210 */ /* 0x000fc40007f3e0ff */
[-C--:B------:R-:W-:Y:S01]  /*0de0*/  LEA.HI.X.SX32 R101, R2, R17.reuse, 0x1, P0 ;  /* 0x0000001102657211 */ /* 0x080fe200000f0eff */
[----:B------:R-:W-:Y:S01]  /*0df0*/  IMAD R2, R141, 0x8, R6 ;  /* 0x000000088d027824 */ /* 0x000fe200078e0206 */
[----:B------:R-:W-:Y:S01]  /*0e00*/  LEA.HI.X.SX32 R89, R3, R17, 0x1, P1 ;  /* 0x0000001103597211 */ /* 0x000fe200008f0eff */
[C---:B------:R-:W-:Y:S01]  /*0e10*/  IMAD R5, R141.reuse, UR5, RZ ;  /* 0x000000058d057c24 */ /* 0x040fe2000f8e02ff */
[-C--:B------:R-:W-:Y:S01]  /*0e20*/  IADD3 R96, P1, PT, R4, R75.reuse, RZ ;  /* 0x0000004b04607210 */ /* 0x080fe20007f3e0ff */
[----:B0-----:R-:W-:Y:S01]  /*0e30*/  IMAD R14, R141, 0x4, R2 ;  /* 0x000000048d0e7824 */ /* 0x001fe200078e0202 */
[-C--:B------:R-:W-:Y:S02]  /*0e40*/  IADD3 R98, P0, PT, R8, R75.reuse, RZ ;  /* 0x0000004b08627210 */ /* 0x080fe40007f1e0ff */
[----:B------:R-:W-:Y:S02]  /*0e50*/  IADD3 R72, P2, PT, R5, R75, RZ ;  /* 0x0000004b05487210 */ /* 0x000fe40007f5e0ff */
[-C--:B------:R-:W-:Y:S01]  /*0e60*/  LEA.HI.X.SX32 R97, R4, R17.reuse, 0x1, P1 ;  /* 0x0000001104617211 */ /* 0x080fe200008f0eff */
[----:B------:R-:W-:Y:S01]  /*0e70*/  IMAD R4, R141, 0x4, R14 ;  /* 0x000000048d047824 */ /* 0x000fe200078e020e */
[----:B------:R-:W-:-:S02]  /*0e80*/  LEA.HI.X.SX32 R73, R5, R17, 0x1, P2 ;  /* 0x0000001105497211 */ /* 0x000fc400010f0eff */
[----:B------:R-:W-:Y:S01]  /*0e90*/  LEA.HI.X.SX32 R99, R8, R17, 0x1, P0 ;  /* 0x0000001108637211 */ /* 0x000fe200000f0eff */
[C---:B------:R-:W-:Y:S01]  /*0ea0*/  IMAD R8, R141.reuse, 0x4, R4 ;  /* 0x000000048d087824 */ /* 0x040fe200078e0204 */
[-C--:B------:R-:W-:Y:S02]  /*0eb0*/  IADD3 R90, P2, PT, R6, R75.reuse, RZ ;  /* 0x0000004b065a7210 */ /* 0x080fe40007f5e0ff */
[----:B------:R-:W-:Y:S02]  /*0ec0*/  IADD3 R94, P0, PT, R10, R75, RZ ;  /* 0x0000004b0a5e7210 */ /* 0x000fe40007f1e0ff */
[-C--:B------:R-:W-:Y:S01]  /*0ed0*/  LEA.HI.X.SX32 R91, R6, R17.reuse, 0x1, P2 ;  /* 0x00000011065b7211 */ /* 0x080fe200010f0eff */
[C---:B------:R-:W-:Y:S01]  /*0ee0*/  IMAD R6, R141.reuse, 0x4, R8 ;  /* 0x000000048d067824 */ /* 0x040fe200078e0208 */
[----:B------:R-:W-:Y:S02]  /*0ef0*/  LEA.HI.X.SX32 R95, R10, R17, 0x1, P0 ;  /* 0x000000110a5f7211 */ /* 0x000fe400000f0eff */
[-C--:B------:R-:W-:Y:S01]  /*0f00*/  IADD3 R92, P1, PT, R12, R75.reuse, RZ ;  /* 0x0000004b0c5c7210 */ /* 0x080fe20007f3e0ff */
[----:B------:R-:W-:Y:S01]  /*0f10*/  IMAD R10, R141, 0x4, R6 ;  /* 0x000000048d0a7824 */ /* 0x000fe200078e0206 */
[----:B------:R-:W-:-:S02]  /*0f20*/  IADD3 R86, P0, PT, R2, R75, RZ ;  /* 0x0000004b02567210 */ /* 0x000fc40007f1e0ff */
[-C--:B------:R-:W-:Y:S02]  /*0f30*/  LEA.HI.X.SX32 R93, R12, R17.reuse, 0x1, P1 ;  /* 0x000000110c5d7211 */ /* 0x080fe400008f0eff */
[----:B------:R-:W-:Y:S01]  /*0f40*/  LEA.HI.X.SX32 R87, R2, R17, 0x1, P0 ;  /* 0x0000001102577211 */ /* 0x000fe200000f0eff */
[----:B------:R-:W-:Y:S01]  /*0f50*/  IMAD R2, R141, 0x4, R10 ;  /* 0x000000048d027824 */ /* 0x000fe200078e020a */
[-C--:B------:R-:W-:Y:S02]  /*0f60*/  IADD3 R84, P1, PT, R14, R75.reuse, RZ ;  /* 0x0000004b0e547210 */ /* 0x080fe40007f3e0ff */
[----:B------:R-:W-:Y:S02]  /*0f70*/  IADD3 R82, P2, PT, R4, R75, RZ ;  /* 0x0000004b04527210 */ /* 0x000fe40007f5e0ff */
[-C--:B------:R-:W-:Y:S02]  /*0f80*/  LEA.HI.X.SX32 R85, R14, R17.reuse, 0x1, P1 ;  /* 0x000000110e557211 */ /* 0x080fe400008f0eff */
[----:B------:R-:W-:-:S02]  /*0f90*/  LEA.HI.X.SX32 R83, R4, R17, 0x1, P2 ;  /* 0x0000001104537211 */ /* 0x000fc400010f0eff */
[-C--:B------:R-:W-:Y:S02]  /*0fa0*/  IADD3 R80, P0, PT, R8, R75.reuse, RZ ;  /* 0x0000004b08507210 */ /* 0x080fe40007f1e0ff */
[-C--:B------:R-:W-:Y:S02]  /*0fb0*/  IADD3 R78, P1, PT, R6, R75.reuse, RZ ;  /* 0x0000004b064e7210 */ /* 0x080fe40007f3e0ff */
[-C--:B------:R-:W-:Y:S02]  /*0fc0*/  IADD3 R76, P2, PT, R10, R75.reuse, RZ ;  /* 0x0000004b0a4c7210 */ /* 0x080fe40007f5e0ff */
[----:B------:R-:W-:Y:S02]  /*0fd0*/  IADD3 R74, P3, PT, R2, R75, RZ ;  /* 0x0000004b024a7210 */ /* 0x000fe40007f7e0ff */
[----:B------:R-:W-:Y:S02]  /*0fe0*/  R2UR UR8, R70 ;  /* 0x00000000460872ca */ /* 0x000fe400000e0000 */
[----:B------:R-:W-:-:S02]  /*0ff0*/  LEA.HI.X.SX32 R81, R8, R17, 0x1, P0 ;  /* 0x0000001108517211 */ /* 0x000fc400000f0eff */
[-C--:B------:R-:W-:Y:S02]  /*1000*/  LEA.HI.X.SX32 R79, R6, R17.reuse, 0x1, P1 ;  /* 0x00000011064f7211 */ /* 0x080fe400008f0eff */
[-C--:B------:R-:W-:Y:S02]  /*1010*/  LEA.HI.X.SX32 R77, R10, R17.reuse, 0x1, P2 ;  /* 0x000000110a4d7211 */ /* 0x080fe400010f0eff */
[----:B------:R-:W-:Y:S02]  /*1020*/  LEA.HI.X.SX32 R75, R2, R17, 0x1, P3 ;  /* 0x00000011024b7211 */ /* 0x000fe400018f0eff */
[----:B------:R-:W-:Y:S01]  /*1030*/  LOP3.LUT R70, R120, 0x7f, RZ, 0xc0, !PT ;  /* 0x0000007f78467812 */ /* 0x000fe200078ec0ff */
[----:B------:R-:W-:Y:S06]  /*1040*/  @P4 BRA `(.L_x_5) ;  /* 0x0000000000184947 */ /* 0x000fec0003800000 */
[----:B------:R-:W-:Y:S01]  /*1050*/  ELECT P0, URZ, PT ;  /* 0x0000000000ff782f */ /* 0x000fe20003800000 */
[----:B------:R-:W-:Y:S01]  /*1060*/  IMAD.MOV.U32 R2, RZ, RZ, 0x1 ;  /* 0x00000001ff027424 */ /* 0x000fe200078e00ff */
[----:B------:R-:W-:Y:S01]  /*1070*/  UMOV UR4, 0x40 ;  /* 0x0000004000047882 */ /* 0x000fe20000000000 */
[----:B------:R-:W-:Y:S01]  /*1080*/  UVIRTCOUNT.DEALLOC.SMPOOL 0x80 ;  /* 0x000000800000784c */ /* 0x000fe20000000000 */
[----:B------:R-:W-:-:S09]  /*1090*/  ULEA UR4, UR6, UR4, 0x18 ;  /* 0x0000000406047291 */ /* 0x000fd2000f8ec0ff */
[----:B------:R0:W-:Y:S03]  /*10a0*/  @P0 STS.U8 [UR4], R2 ;  /* 0x00000002ff000988 */ /* 0x0001e60008000004 */
.L_x_5:
[----:B------:R-:W-:Y:S01]  /*10b0*/  USHF.L.U32 UR4, UR20, 0x15, URZ ;  /* 0x0000001514047899 */ /* 0x000fe200080006ff */
[C---:B------:R-:W-:Y:S01]  /*10c0*/  LOP3.LUT R69, R70.reuse, 0x10, RZ, 0x3c, !PT ;  /* 0x0000001046457812 */ /* 0x040fe200078e3cff */
[----:B-----5:R-:W-:Y:S01]  /*10d0*/  STS.U8 [R70+UR9+0x2400], R19 ;  /* 0x0024001346007988 */ /* 0x020fe20008000009 */
[C---:B------:R-:W-:Y:S01]  /*10e0*/  LOP3.LUT R68, R70.reuse, 0x20, RZ, 0x3c, !PT ;  /* 0x0000002046447812 */ /* 0x040fe200078e3cff */
[----:B------:R-:W-:Y:S01]  /*10f0*/  ULOP3.LUT UR4, UR4, 0x600000, URZ, 0xc0, !UPT ;  /* 0x0060000004047892 */ /* 0x000fe2000f8ec0ff */
[C---:B------:R-:W-:Y:S01]  /*1100*/  LOP3.LUT R3, R70.reuse, 0x30, RZ, 0x3c, !PT ;  /* 0x0000003046037812 */ /* 0x040fe200078e3cff */
[----:B------:R-:W-:Y:S01]  /*1110*/  STS.U8 [R70+UR9+0x2800], R35 ;  /* 0x0028002346007988 */ /* 0x000fe20008000009 */
[C---:B------:R-:W-:Y:S01]  /*1120*/  LOP3.LUT R5, R70.reuse, 0x40, RZ, 0x3c, !PT ;  /* 0x0000004046057812 */ /* 0x040fe200078e3cff */
[----:B------:R-:W-:Y:S01]  /*1130*/  UIADD3 UR11, UPT, UPT, UR8, UR4, URZ ;  /* 0x00000004080b7290 */ /* 0x000fe2000fffe0ff */
[----:B------:R-:W-:Y:S01]  /*1140*/  LOP3.LUT R17, R70, 0x60, RZ, 0x3c, !PT ;  /* 0x0000006046117812 */ /* 0x000fe200078e3cff */
[----:B------:R-:W-:Y:S01]  /*1150*/  STS.U8 [R70+UR9+0x2c00], R51 ;  /* 0x002c003346007988 */ /* 0x000fe20008000009 */
[----:B------:R-:W-:Y:S01]  /*1160*/  LOP3.LUT P5, RZ, R120, 0x7f, RZ, 0xc0, !PT ;  /* 0x0000007f78ff7812 */ /* 0x000fe200078ac0ff */
[----:B------:R-:W-:Y:S01]  /*1170*/  UMOV UR5, 0x1 ;  /* 0x0000000100057882 */ /* 0x000fe20000000000 */
[----:B0-----:R-:W-:Y:S01]  /*1180*/  VIADD R2, R71, 0x80 ;  /* 0x0000008047027836 */ /* 0x001fe20000000000 */
[----:B------:R-:W-:Y:S04]  /*1190*/  STS.U8 [R70+UR9+0x2000], R67 ;  /* 0x0020004346007988 */ /* 0x000fe80008000009 */
[----:B------:R-:W-:Y:S01]  /*11a0*/  STS.U8 [R69+UR9+0x2080], R64 ;  /* 0x0020804045007988 */ /* 0x000fe20008000009 */
[----:B------:R-:W-:-:S03]  /*11b0*/  ISETP.GT.AND P0, PT, R2, RZ, PT ;  /* 0x000000ff0200720c */ /* 0x000fc60003f04270 */
[----:B------:R-:W-:Y:S02]  /*11c0*/  STS.U8 [R69+UR9+0x2480], R20 ;  /* 0x0024801445007988 */ /* 0x000fe40008000009 */
[----:B------:R-:W-:Y:S01]  /*11d0*/  VOTEU.ALL UP0, P5 ;  /* 0x0000000000ff7886 */ /* 0x000fe20002800000 */
[----:B------:R-:W-:Y:S01]  /*11e0*/  VOTEU.ALL UP1, P5 ;  /* 0x0000000000ff7886 */ /* 0x000fe20002820000 */
[----:B------:R-:W-:Y:S03]  /*11f0*/  STS.U8 [R69+UR9+0x2880], R36 ;  /* 0x0028802445007988 */ /* 0x000fe60008000009 */
[----:B------:R-:W-:-:S04]  /*1200*/  @!UP0 UIADD3 UR6, UPT, UPT, -UR5, 0x100000, URZ ;  /* 0x0010000005068890 */ /* 0x000fc8000fffe1ff */
[----:B------:R-:W-:Y:S02]  /*1210*/  @!UP0 USHF.L.U32 UR7, UR6, 0xb, URZ ;  /* 0x0000000b06078899 */ /* 0x000fe400080006ff */
[----:B------:R-:W-:Y:S01]  /*1220*/  @!UP0 USHF.L.U32 UR6, UR6, 0x1, URZ ;  /* 0x0000000106068899 */ /* 0x000fe200080006ff */
[----:B------:R-:W-:Y:S04]  /*1230*/  STS.U8 [R69+UR9+0x2c80], R52 ;  /* 0x002c803445007988 */ /* 0x000fe80008000009 */
[----:B------:R0:W-:Y:S04]  /*1240*/  STS.U8 [R68+UR9+0x2100], R7 ;  /* 0x0021000744007988 */ /* 0x0001e80008000009 */
[----:B------:R-:W-:Y:S04]  /*1250*/  STS.U8 [R68+UR9+0x2500], R23 ;  /* 0x0025001744007988 */ /* 0x000fe80008000009 */
[----:B------:R-:W-:Y:S01]  /*1260*/  STS.U8 [R68+UR9+0x2900], R39 ;  /* 0x0029002744007988 */ /* 0x000fe20008000009 */
[----:B0-----:R-:W-:-:S03]  /*1270*/  LOP3.LUT R7, R70, 0x50, RZ, 0x3c, !PT ;  /* 0x0000005046077812 */ /* 0x001fc600078e3cff */
[----:B------:R-:W-:Y:S04]  /*1280*/  STS.U8 [R68+UR9+0x2d00], R55 ;  /* 0x002d003744007988 */ /* 0x000fe80008000009 */
[----:B------:R-:W-:Y:S04]  /*1290*/  STS.U8 [R3+UR9+0x2180], R66 ;  /* 0x0021804203007988 */ /* 0x000fe80008000009 */
[----:B------:R-:W-:Y:S04]  /*12a0*/  STS.U8 [R3+UR9+0x2580], R24 ;  /* 0x0025801803007988 */ /* 0x000fe80008000009 */
[----:B------:R-:W-:Y:S04]  /*12b0*/  STS.U8 [R3+UR9+0x2980], R40 ;  /* 0x0029802803007988 */ /* 0x000fe80008000009 */
[----:B------:R-:W-:Y:S04]  /*12c0*/  STS.U8 [R3+UR9+0x2d80], R56 ;  /* 0x002d803803007988 */ /* 0x000fe80008000009 */
[----:B------:R0:W-:Y:S04]  /*12d0*/  STS.U8 [R5+UR9+0x2200], R11 ;  /* 0x0022000b05007988 */ /* 0x0001e80008000009 */
[----:B------:R-:W-:Y:S04]  /*12e0*/  STS.U8 [R5+UR9+0x2600], R26 ;  /* 0x0026001a05007988 */ /* 0x000fe80008000009 */
[----:B------:R-:W-:Y:S01]  /*12f0*/  STS.U8 [R5+UR9+0x2a00], R42 ;  /* 0x002a002a05007988 */ /* 0x000fe20008000009 */
[----:B------:R-:W-:-:S02]  /*1300*/  PRMT R19, RZ, 0x7610, R19 ;  /* 0x00007610ff137816 */ /* 0x000fc40000000013 */
[----:B0-----:R-:W-:Y:S01]  /*1310*/  PRMT R11, RZ, 0x7610, R11 ;  /* 0x00007610ff0b7816 */ /* 0x001fe2000000000b */
[----:B------:R0:W-:Y:S04]  /*1320*/  STS.U8 [R5+UR9+0x2e00], R58 ;  /* 0x002e003a05007988 */ /* 0x0001e80008000009 */
[----:B------:R-:W-:Y:S04]  /*1330*/  STS.U8 [R7+UR9+0x2280], R13 ;  /* 0x0022800d07007988 */ /* 0x000fe80008000009 */
[----:B------:R-:W-:Y:S01]  /*1340*/  STS.U8 [R7+UR9+0x2680], R28 ;  /* 0x0026801c07007988 */ /* 0x000fe20008000009 */
[----:B0-----:R-:W-:-:S03]  /*1350*/  LOP3.LUT R5, R70, 0x70, RZ, 0x3c, !PT ;  /* 0x0000007046057812 */ /* 0x001fc600078e3cff */
[----:B------:R-:W-:Y:S04]  /*1360*/  STS.U8 [R7+UR9+0x2a80], R44 ;  /* 0x002a802c07007988 */ /* 0x000fe80008000009 */
[----:B------:R0:W-:Y:S04]  /*1370*/  STS.U8 [R7+UR9+0x2e80], R60 ;  /* 0x002e803c07007988 */ /* 0x0001e80008000009 */
[----:B------:R1:W-:Y:S04]  /*1380*/  STS.U8 [R17+UR9+0x2300], R15 ;  /* 0x0023000f11007988 */ /* 0x0003e80008000009 */
[----:B------:R-:W-:Y:S01]  /*1390*/  STS.U8 [R17+UR9+0x2700], R30 ;  /* 0x0027001e11007988 */ /* 0x000fe20008000009 */
[----:B------:R-:W-:Y:S03]  /*13a0*/  STTM.x32 tmem[UR11], RZ ;  /* 0x000000ff000079ed */ /* 0x000fe600082c000b */
[----:B------:R-:W-:Y:S01]  /*13b0*/  STS.U8 [R17+UR9+0x2b00], R46 ;  /* 0x002b002e11007988 */ /* 0x000fe20008000009 */
[----:B0-----:R-:W-:-:S03]  /*13c0*/  PRMT R7, RZ, 0x7610, R7 ;  /* 0x00007610ff077816 */ /* 0x001fc60000000007 */
[----:B------:R-:W-:Y:S04]  /*13d0*/  STS.U8 [R17+UR9+0x2f00], R62 ;  /* 0x002f003e11007988 */ /* 0x000fe80008000009 */
[----:B------:R-:W-:Y:S04]  /*13e0*/  STS.U8 [R5+UR9+0x2380], R16 ;  /* 0x0023801005007988 */ /* 0x000fe80008000009 */
[----:B------:R-:W-:Y:S04]  /*13f0*/  STS.U8 [R5+UR9+0x2780], R32 ;  /* 0x0027802005007988 */ /* 0x000fe80008000009 */
[----:B------:R-:W-:Y:S04]  /*1400*/  STS.U8 [R5+UR9+0x2b80], R48 ;  /* 0x002b803005007988 */ /* 0x000fe80008000009 */
[----:B------:R0:W-:Y:S01]  /*1410*/  STS.U8 [R5+UR9+0x2f80], R9 ;  /* 0x002f800905007988 */ /* 0x0001e20008000009 */
[----:B------:R-:W2:Y:S02]  /*1420*/  FENCE.VIEW.ASYNC.T ;  /* 0x00000000000073c6 */ /* 0x000ea40000000200 */
[----:B--2---:R-:W-:Y:S01]  /*1430*/  BAR.SYNC.DEFER_BLOCKING 0x0 ;  /* 0x0000000000007b1d */ /* 0x004fe20000010000 */
[----:B------:R-:W-:-:S02]  /*1440*/  PRMT R13, RZ, 0x7610, R13 ;  /* 0x00007610ff0d7816 */ /* 0x000fc4000000000d */
[----:B-1----:R-:W-:Y:S02]  /*1450*/  PRMT R15, RZ, 0x7610, R15 ;  /* 0x00007610ff0f7816 */ /* 0x002fe4000000000f */
[----:B0-----:R-:W-:Y:S01]  /*1460*/  PRMT R5, RZ, 0x7610, R5 ;  /* 0x00007610ff057816 */ /* 0x001fe20000000005 */
[----:B------:R-:W0:Y:S02]  /*1470*/  FENCE.VIEW.ASYNC.S ;  /* 0x00000000000073c6 */ /* 0x000e240000000000 */
[----:B0-----:R0:W1:Y:S02]  /*1480*/  @!UP1 SYNCS.EXCH.64 URZ, [UR9+0x4800], UR6 ;  /* 0x0048000609ff95b2 */ /* 0x0010640008000100 */
[----:B-1----:R-:W-:Y:S01]  /*1490*/  BAR.SYNC.DEFER_BLOCKING 0x0 ;  /* 0x0000000000007b1d */ /* 0x002fe20000010000 */
[----:B------:R-:W-:Y:S02]  /*14a0*/  PRMT R9, RZ, 0x7610, R9 ;  /* 0x00007610ff097816 */ /* 0x000fe40000000009 */
[----:B------:R-:W-:-:S02]  /*14b0*/  PRMT R17, RZ, 0x7610, R17 ;  /* 0x00007610ff117816 */ /* 0x000fc40000000011 */
[----:B------:R-:W-:Y:S02]  /*14c0*/  PRMT R4, RZ, 0x7610, R4 ;  /* 0x00007610ff047816 */ /* 0x000fe40000000004 */
[----:B------:R-:W-:Y:S02]  /*14d0*/  PRMT R6, RZ, 0x7610, R6 ;  /* 0x00007610ff067816 */ /* 0x000fe40000000006 */
[----:B------:R-:W-:Y:S02]  /*14e0*/  PRMT R8, RZ, 0x7610, R8 ;  /* 0x00007610ff087816 */ /* 0x000fe40000000008 */
[----:B------:R-:W-:Y:S02]  /*14f0*/  PRMT R10, RZ, 0x7610, R10 ;  /* 0x00007610ff0a7816 */ /* 0x000fe4000000000a */
[----:B------:R-:W-:Y:S02]  /*1500*/  PRMT R12, RZ, 0x7610, R12 ;  /* 0x00007610ff0c7816 */ /* 0x000fe4000000000c */
[----:B------:R-:W-:-:S02]  /*1510*/  PRMT R14, RZ, 0x7610, R14 ;  /* 0x00007610ff0e7816 */ /* 0x000fc4000000000e */
[----:B------:R-:W-:Y:S02]  /*1520*/  PRMT R16, RZ, 0x7610, R16 ;  /* 0x00007610ff107816 */ /* 0x000fe40000000010 */
[----:B------:R-:W-:Y:S01]  /*1530*/  PRMT R18, RZ, 0x7610, R18 ;  /* 0x00007610ff127816 */ /* 0x000fe20000000012 */
[----:B------:R-:W2:Y:S04]  /*1540*/  @P0 LDG.E.U8 R7, desc[UR22][R102.64] ;  /* 0x0000001666070981 */ /* 0x000ea8000c1e1100 */
[----:B------:R-:W3:Y:S04]  /*1550*/  @P0 LDG.E.U8 R11, desc[UR22][R98.64] ;  /* 0x00000016620b0981 */ /* 0x000ee8000c1e1100 */
[----:B------:R-:W4:Y:S04]  /*1560*/  @P0 LDG.E.U8 R13, desc[UR22][R94.64] ;  /* 0x000000165e0d0981 */ /* 0x000f28000c1e1100 */
        /* <DEDUP_REMOVED lines=12> */
[----:B------:R-:W4:Y:S01]  /*1630*/  @P0 LDG.E.U8 R18, desc[UR22][R72.64] ;  /* 0x0000001648120981 */ /* 0x000f22000c1e1100 */
[----:B0-----:R-:W-:-:S04]  /*1640*/  @!UP0 UIADD3 UR6, UPT, UPT, -UR5, 0x100000, URZ ;  /* 0x0010000005068890 */ /* 0x001fc8000fffe1ff */
[----:B------:R-:W-:Y:S02]  /*1650*/  @!UP0 USHF.L.U32 UR7, UR6, 0xb, URZ ;  /* 0x0000000b06078899 */ /* 0x000fe400080006ff */
[----:B------:R-:W-:Y:S01]  /*1660*/  @!UP0 USHF.L.U32 UR6, UR6, 0x1, URZ ;  /* 0x0000000106068899 */ /* 0x000fe200080006ff */
[----:B------:R-:W-:Y:S01]  /*1670*/  VOTEU.ALL UP1, P5 ;  /* 0x0000000000ff7886 */ /* 0x000fe20002820000 */
[----:B------:R-:W-:-:S04]  /*1680*/  @!UP0 UIADD3 UR4, UPT, UPT, -UR5, 0x100000, URZ ;  /* 0x0010000005048890 */ /* 0x000fc8000fffe1ff */
[----:B------:R-:W-:Y:S02]  /*1690*/  @!UP0 USHF.L.U32 UR5, UR4, 0xb, URZ ;  /* 0x0000000b04058899 */ /* 0x000fe400080006ff */
[----:B------:R-:W-:Y:S02]  /*16a0*/  @!UP0 USHF.L.U32 UR4, UR4, 0x1, URZ ;  /* 0x0000000104048899 */ /* 0x000fe400080006ff */
[----:B------:R-:W-:Y:S01]  /*16b0*/  UIADD3 UR15, UPT, UPT, UR9, 0x3800, URZ ;  /* 0x00003800090f7890 */ /* 0x000fe2000fffe0ff */
[----:B------:R-:W-:Y:S01]  /*16c0*/  ISETP.EQ.U32.AND P1, PT, RZ, UR20, P0 ;  /* 0x00000014ff007c0c */ /* 0x000fe20008722070 */
[----:B------:R-:W-:Y:S01]  /*16d0*/  UIADD3 UR29, UPT, UPT, UR8, 0x20, URZ ;  /* 0x00000020081d7890 */ /* 0x000fe2000fffe0ff */
[----:B------:R0:W1:Y:S01]  /*16e0*/  @!UP1 SYNCS.EXCH.64 URZ, [UR9+0x4808], UR6 ;  /* 0x0048080609ff95b2 */ /* 0x0000620008000100 */
[----:B------:R-:W-:Y:S01]  /*16f0*/  VOTEU.ALL UP1, P5 ;  /* 0x0000000000ff7886 */ /* 0x000fe20002820000 */
[----:B--2---:R0:W-:Y:S04]  /*1700*/  STS.U8 [R70+UR9+0x3000], R7 ;  /* 0x0030000746007988 */ /* 0x0041e80008000009 */
[----:B---3--:R0:W-:Y:S04]  /*1710*/  STS.U8 [R70+UR9+0x3100], R11 ;  /* 0x0031000b46007988 */ /* 0x0081e80008000009 */
[----:B----4-:R0:W-:Y:S04]  /*1720*/  STS.U8 [R70+UR9+0x3200], R13 ;  /* 0x0032000d46007988 */ /* 0x0101e80008000009 */
[----:B------:R0:W-:Y:S04]  /*1730*/  STS.U8 [R70+UR9+0x3300], R5 ;  /* 0x0033000546007988 */ /* 0x0001e80008000009 */
        /* <DEDUP_REMOVED lines=11> */
[----:B------:R0:W-:Y:S01]  /*17f0*/  STS.U8 [R69+UR9+0x3780], R18 ;  /* 0x0037801245007988 */ /* 0x0001e20008000009 */
[----:B-1----:R1:W-:Y:S06]  /*1800*/  MEMBAR.ALL.CTA ;  /* 0x0000000000007992 */ /* 0x0023ec0000008000 */
[----:B-1----:R-:W-:Y:S04]  /*1810*/  FENCE.VIEW.ASYNC.S ;  /* 0x00000000000073c6 */ /* 0x002fe80000000000 */
[----:B------:R-:W1:Y:S02]  /*1820*/  FENCE.VIEW.ASYNC.S ;  /* 0x00000000000073c6 */ /* 0x000e640000000000 */
[----:B-1----:R0:W1:Y:S02]  /*1830*/  @!UP1 SYNCS.EXCH.64 URZ, [UR9+0x3800], UR4 ;  /* 0x0038000409ff95b2 */ /* 0x0020640008000100 */
[----:B-1----:R-:W-:Y:S06]  /*1840*/  BAR.SYNC.DEFER_BLOCKING 0x0 ;  /* 0x0000000000007b1d */ /* 0x002fec0000010000 */
[----:B0-----:R-:W-:Y:S05]  /*1850*/  @!P1 BRA `(.L_x_6) ;  /* 0x0000000000409947 */ /* 0x001fea0003800000 */
[----:B------:R-:W-:Y:S02]  /*1860*/  UIADD3 UR4, UPT, UPT, UR9, 0x2000, URZ ;  /* 0x0000200009047890 */ /* 0x000fe4000fffe0ff */
[----:B------:R-:W-:Y:S02]  /*1870*/  UIADD3 UR5, UPT, UPT, UR9, 0x3000, URZ ;  /* 0x0000300009057890 */ /* 0x000fe4000fffe0ff */
[----:B------:R-:W-:Y:S02]  /*1880*/  USHF.R.U32.HI UR4, URZ, 0x4, UR4 ;  /* 0x00000004ff047899 */ /* 0x000fe40008011604 */
[----:B------:R-:W-:Y:S02]  /*1890*/  USHF.R.U32.HI UR5, URZ, 0x4, UR5 ;  /* 0x00000004ff057899 */ /* 0x000fe40008011605 */
[----:B------:R-:W-:Y:S02]  /*18a0*/  USGXT.U32 UR6, UR4, 0xe ;  /* 0x0000000e0406789a */ /* 0x000fe40008000000 */
[----:B------:R-:W-:Y:S01]  /*18b0*/  USGXT.U32 UR12, UR5, 0xe ;  /* 0x0000000e050c789a */ /* 0x000fe20008000000 */
[----:B------:R-:W-:-:S02]  /*18c0*/  UMOV UR4, UR15 ;  /* 0x0000000f00047c82 */ /* 0x000fc40008000000 */
[----:B------:R-:W-:Y:S01]  /*18d0*/  UMOV UR5, URZ ;  /* 0x000000ff00057c82 */ /* 0x000fe20008000000 */
[----:B------:R-:W-:Y:S01]  /*18e0*/  UMOV UR16, 0x0 ;  /* 0x0000000000107882 */ /* 0x000fe20000000000 */
[----:B------:R-:W-:Y:S01]  /*18f0*/  UMOV UR17, 0x8108010 ;  /* 0x0810801000117882 */ /* 0x000fe20000000000 */
[----:B------:R-:W-:Y:S01]  /*1900*/  UMOV UR7, 0x40004040 ;  /* 0x4000404000077882 */ /* 0x000fe20000000000 */
[----:B------:R-:W-:Y:S01]  /*1910*/  UMOV UR13, 0xc0004010 ;  /* 0xc0004010000d7882 */ /* 0x000fe20000000000 */
[----:B------:R-:W-:Y:S01]  /*1920*/  UMOV UR4, UR4 ;  /* 0x0000000400047c82 */ /* 0x000fe20008000000 */
[----:B------:R0:W-:Y:S01]  /*1930*/  UTCQMMA gdesc[UR6], gdesc[UR12], tmem[UR29], tmem[UR16], idesc[UR17], !UPT ;  /* 0x00ff100c060075ea */ /* 0x0001e2000f80031d */
[----:B------:R0:W-:Y:S01]  /*1940*/  UTCBAR [UR4], URZ ;  /* 0x000000ff040073e9 */ /* 0x0001e200080000ff */
[----:B------:R-:W-:Y:S02]  /*1950*/  NOP ;  /* 0x0000000000007918 */ /* 0x000fe40000000000 */
.L_x_6:
[----:B------:R-:W-:Y:S05]  /*1960*/  @!P0 BRA `(.L_x_7) ;  /* 0x0000000000088947 */ /* 0x000fea0003800000 */
[----:B------:R-:W1:Y:S02]  /*1970*/  SYNCS.PHASECHK.TRANS64.TRYWAIT P2, [UR9+0x3800], RZ ;  /* 0x003800ffff0075a7 */ /* 0x000e640008041109 */
[----:B-1----:R-:W-:Y:S05]  /*1980*/  @!P2 BRA `(.L_x_8) ;  /* 0x0000008c009ca947 */ /* 0x002fea0003800000 */
.L_x_7:
[----:B------:R-:W-:Y:S01]  /*1990*/  BAR.SYNC.DEFER_BLOCKING 0x0 ;  /* 0x0000000000007b1d */ /* 0x000fe20000010000 */
[----:B------:R-:W-:Y:S02]  /*19a0*/  ISETP.GT.AND P6, PT, R71, -0x1, PT ;  /* 0xffffffff4700780c */ /* 0x000fe40003fc4270 */
[C---:B------:R-:W-:Y:S02]  /*19b0*/  ISETP.GT.AND P3, PT, R0.reuse, RZ, PT ;  /* 0x000000ff0000720c */ /* 0x040fe40003f64270 */
[----:B------:R-:W-:Y:S01]  /*19c0*/  ISETP.GT.AND P2, PT, R0, 0x1, PT ;  /* 0x000000010000780c */ /* 0x000fe20003f44270 */
[----:B0-----:R-:W0:Y:S01]  /*19d0*/  LDCU UR4, c[0x0][0x3a8] ;  /* 0x00007500ff0477ac */ /* 0x001e220008000800 */
[----:B------:R-:W0:Y:S01]  /*19e0*/  LDTM.x64 R4, tmem[UR11+0x20] ;  /* 0x0000200b000479ee */ /* 0x000e220008340000 */
[----:B------:R-:W1:Y:S01]  /*19f0*/  LDCU.64 UR24, c[0x0][0x3d0] ;  /* 0x00007a00ff1877ac */ /* 0x000e620008000a00 */
[----:B------:R-:W-:Y:S02]  /*1a00*/  PRMT R143, RZ, 0x7610, R143 ;  /* 0x00007610ff8f7816 */ /* 0x000fe4000000008f */
[----:B------:R-:W-:-:S02]  /*1a10*/  PRMT R147, RZ, 0x7610, R147 ;  /* 0x00007610ff937816 */ /* 0x000fc40000000093 */
[----:B------:R-:W-:Y:S02]  /*1a20*/  PRMT R149, RZ, 0x7610, R149 ;  /* 0x00007610ff957816 */ /* 0x000fe40000000095 */
[----:B------:R-:W-:Y:S01]  /*1a30*/  PRMT R151, RZ, 0x7610, R151 ;  /* 0x00007610ff977816 */ /* 0x000fe20000000097 */
[----:B------:R-:W2:Y:S01]  /*1a40*/  @!P5 SYNCS.CCTL.IV [UR9+0x3800] ;  /* 0x00380000ff00d9b1 */ /* 0x000ea20008000009 */
[----:B------:R-:W-:Y:S01]  /*1a50*/  NOP ;  /* 0x0000000000007918 */ /* 0x000fe20000000000 */
[----:B0-----:R-:W-:Y:S01]  /*1a60*/  FMUL R104, R4, UR4 ;  /* 0x0000000404687c20 */ /* 0x001fe20008400000 */
[----:B------:R-:W-:Y:S01]  /*1a70*/  FMUL R105, R5, UR4 ;  /* 0x0000000405697c20 */ /* 0x000fe20008400000 */
[----:B------:R-:W-:Y:S01]  /*1a80*/  FMUL R6, R6, UR4 ;  /* 0x0000000406067c20 */ /* 0x000fe20008400000 */
[----:B------:R-:W-:Y:S01]  /*1a90*/  FMUL R7, R7, UR4 ;  /* 0x0000000407077c20 */ /* 0x000fe20008400000 */
[----:B------:R-:W-:Y:S01]  /*1aa0*/  FMUL R8, R8, UR4 ;  /* 0x0000000408087c20 */ /* 0x000fe20008400000 */
[----:B------:R-:W-:Y:S01]  /*1ab0*/  FSEL R117, R104, -INF , P6 ;  /* 0xff80000068757808 */ /* 0x000fe20003000000 */
[----:B------:R-:W-:Y:S01]  /*1ac0*/  FMUL R9, R9, UR4 ;  /* 0x0000000409097c20 */ /* 0x000fe20008400000 */
[----:B------:R-:W-:Y:S01]  /*1ad0*/  ISETP.GT.AND P6, PT, R0, 0x2, PT ;  /* 0x000000020000780c */ /* 0x000fe20003fc4270 */
        /* <DEDUP_REMOVED lines=15> */
[----:B------:R-:W-:Y:S01]  /*1bd0*/  FMNMX3 R7, R117, R104, R119, !PT ;  /* 0x0000006875077276 */ /* 0x000fe20007800077 */
        /* <DEDUP_REMOVED lines=11> */
[----:B------:R-:W-:Y:S01]  /*1c90*/  FSEL R66, R11, -INF , P3 ;  /* 0xff8000000b427808 */ /* 0x000fe20001800000 */
[----:B------:R-:W-:Y:S01]  /*1ca0*/  FMUL R110, R33, UR4 ;  /* 0x00000004216e7c20 */ /* 0x000fe20008400000 */
[C---:B------:R-:W-:Y:S01]  /*1cb0*/  ISETP.GT.AND P6, PT, R0.reuse, 0x8, PT ;  /* 0x000000080000780c */ /* 0x040fe20003fc4270 */
        /* <DEDUP_REMOVED lines=11> */
[----:B------:R-:W-:Y:S01]  /*1d70*/  FSEL R39, R14, -INF , P3 ;  /* 0xff8000000e277808 */ /* 0x000fe20001800000 */
[----:B------:R-:W-:Y:S01]  /*1d80*/  FMUL R23, R23, UR4 ;  /* 0x0000000417177c20 */ /* 0x000fe20008400000 */
[----:B------:R-:W-:Y:S01]  /*1d90*/  ISETP.GT.AND P6, PT, R0, 0xb, PT ;  /* 0x0000000b0000780c */ /* 0x000fe20003fc4270 */
        /* <DEDUP_REMOVED lines=25> */
[----:B------:R-:W-:Y:S01]  /*1f30*/  ISETP.GT.AND P2, PT, R0, 0x10, PT ;  /* 0x000000100000780c */ /* 0x000fe20003f44270 */
        /* <DEDUP_REMOVED lines=42> */
[----:B------:R-:W0:Y:S01]  /*21e0*/  LDC R24, c[0x0][0x3d8] ;  /* 0x0000f600ff187b82 */ /* 0x000e220000000800 */
[----:B------:R-:W-:Y:S01]  /*21f0*/  ISETP.GT.AND P6, PT, R0, 0x1a, PT ;  /* 0x0000001a0000780c */ /* 0x000fe20003fc4270 */
[----:B------:R-:W-:Y:S01]  /*2200*/  FMUL R64, R64, UR4 ;  /* 0x0000000440407c20 */ /* 0x000fe20008400000 */
[----:B------:R-:W-:Y:S01]  /*2210*/  ISETP.GT.AND P2, PT, R0, 0x19, PT ;  /* 0x000000190000780c */ /* 0x000fe20003f44270 */
[----:B------:R-:W-:Y:S01]  /*2220*/  FMUL R65, R65, UR4 ;  /* 0x0000000441417c20 */ /* 0x000fe20008400000 */
[----:B------:R-:W-:Y:S01]  /*2230*/  FMNMX3 R28, R26, R9, R8, !PT ;  /* 0x000000091a1c7276 */ /* 0x000fe20007800008 */
[----:B-1----:R-:W-:Y:S01]  /*2240*/  UIMAD UR4, UR10, UR24, URZ ;  /* 0x000000180a0472a4 */ /* 0x002fe2000f8e02ff */
[----:B------:R-:W-:Y:S01]  /*2250*/  FSEL R15, R29, -INF , P3 ;  /* 0xff8000001d0f7808 */ /* 0x000fe20001800000 */
[----:B------:R-:W1:Y:S01]  /*2260*/  LDC.64 R4, c[0x0][0x390] ;  /* 0x0000e400ff047b82 */ /* 0x000e620000000a00 */
[----:B------:R-:W-:Y:S01]  /*2270*/  ISETP.GT.AND P3, PT, R0, 0x1b, PT ;  /* 0x0000001b0000780c */ /* 0x000fe20003f64270 */
[----:B------:R-:W-:Y:S01]  /*2280*/  USHF.R.S32.HI UR5, URZ, 0x1f, UR4 ;  /* 0x0000001fff057899 */ /* 0x000fe20008011404 */
[----:B------:R-:W-:-:S02]  /*2290*/  FSEL R17, R31, -INF , P6 ;  /* 0xff8000001f117808 */ /* 0x000fc40003000000 */
[----:B------:R-:W-:Y:S02]  /*22a0*/  FSEL R14, R109, -INF , P2 ;  /* 0xff8000006d0e7808 */ /* 0x000fe40001000000 */
[----:B------:R-:W-:Y:S02]  /*22b0*/  FMNMX3 R31, R28, R10, R13, !PT ;  /* 0x0000000a1c1f7276 */ /* 0x000fe4000780000d */
[C---:B------:R-:W-:Y:S02]  /*22c0*/  ISETP.GT.AND P6, PT, R0.reuse, 0x1d, PT ;  /* 0x0000001d0000780c */ /* 0x040fe40003fc4270 */
[----:B------:R-:W-:Y:S02]  /*22d0*/  ISETP.GT.AND P2, PT, R0, 0x1c, PT ;  /* 0x0000001c0000780c */ /* 0x000fe40003f44270 */
[----:B------:R-:W-:Y:S02]  /*22e0*/  FSEL R16, R32, -INF , P3 ;  /* 0xff80000020107808 */ /* 0x000fe40001800000 */
[----:B------:R-:W-:-:S02]  /*22f0*/  FMNMX3 R32, R31, R15, R14, !PT ;  /* 0x0000000f1f207276 */ /* 0x000fc4000780000e */
[----:B------:R-:W-:Y:S02]  /*2300*/  FSEL R21, R34, -INF , P6 ;  /* 0xff80000022157808 */ /* 0x000fe40003000000 */
[C---:B------:R-:W-:Y:S02]  /*2310*/  ISETP.GT.AND P6, PT, R0.reuse, 0x20, PT ;  /* 0x000000200000780c */ /* 0x040fe40003fc4270 */
[----:B------:R-:W-:Y:S02]  /*2320*/  ISETP.GT.AND P3, PT, R0, 0x1e, PT ;  /* 0x0000001e0000780c */ /* 0x000fe40003f64270 */
[----:B------:R-:W-:Y:S02]  /*2330*/  FSEL R18, R110, -INF , P2 ;  /* 0xff8000006e127808 */ /* 0x000fe40001000000 */
[----:B------:R-:W-:Y:S02]  /*2340*/  ISETP.GT.AND P2, PT, R0, 0x1f, PT ;  /* 0x0000001f0000780c */ /* 0x000fe40003f44270 */
[----:B------:R-:W-:-:S02]  /*2350*/  FMNMX3 R34, R32, R17, R16, !PT ;  /* 0x0000001120227276 */ /* 0x000fc40007800010 */
[----:B------:R-:W-:Y:S02]  /*2360*/  FSEL R25, R37, -INF , P6 ;  /* 0xff80000025197808 */ /* 0x000fe40003000000 */
[----:B------:R-:W-:Y:S02]  /*2370*/  FSEL R23, R35, -INF , P3 ;  /* 0xff80000023177808 */ /* 0x000fe40001800000 */
[C---:B------:R-:W-:Y:S02]  /*2380*/  ISETP.GT.AND P6, PT, R0.reuse, 0x23, PT ;  /* 0x000000230000780c */ /* 0x040fe40003fc4270 */
[----:B------:R-:W-:Y:S02]  /*2390*/  ISETP.GT.AND P3, PT, R0, 0x21, PT ;  /* 0x000000210000780c */ /* 0x000fe40003f64270 */
[----:B------:R-:W-:Y:S02]  /*23a0*/  FSEL R22, R111, -INF , P2 ;  /* 0xff8000006f167808 */ /* 0x000fe40001000000 */
[----:B------:R-:W-:-:S02]  /*23b0*/  FMNMX3 R37, R34, R18, R21, !PT ;  /* 0x0000001222257276 */ /* 0x000fc40007800015 */
[----:B------:R-:W-:Y:S02]  /*23c0*/  ISETP.GT.AND P2, PT, R0, 0x22, PT ;  /* 0x000000220000780c */ /* 0x000fe40003f44270 */
[----:B------:R-:W-:Y:S02]  /*23d0*/  FSEL R29, R40, -INF , P6 ;  /* 0xff800000281d7808 */ /* 0x000fe40003000000 */
[----:B------:R-:W-:Y:S02]  /*23e0*/  FSEL R26, R38, -INF , P3 ;  /* 0xff800000261a7808 */ /* 0x000fe40001800000 */
[----:B------:R-:W-:Y:S02]  /*23f0*/  FMNMX3 R40, R37, R23, R22, !PT ;  /* 0x0000001725287276 */ /* 0x000fe40007800016 */
[----:B------:R-:W-:Y:S02]  /*2400*/  ISETP.GT.AND P3, PT, R0, 0x24, PT ;  /* 0x000000240000780c */ /* 0x000fe40003f64270 */
[----:B------:R-:W-:-:S02]  /*2410*/  FSEL R28, R112, -INF , P2 ;  /* 0xff800000701c7808 */ /* 0x000fc40001000000 */
[----:B------:R-:W-:Y:S02]  /*2420*/  ISETP.GT.AND P2, PT, R0, 0x25, PT ;  /* 0x000000250000780c */ /* 0x000fe40003f44270 */
[----:B------:R-:W-:Y:S02]  /*2430*/  FMNMX3 R40, R40, R25, R26, !PT ;  /* 0x0000001928287276 */ /* 0x000fe4000780001a */
[----:B------:R-:W-:Y:S02]  /*2440*/  FSEL R31, R41, -INF , P3 ;  /* 0xff800000291f7808 */ /* 0x000fe40001800000 */
[----:B------:R-:W-:Y:S02]  /*2450*/  ISETP.GT.AND P3, PT, R0, 0x27, PT ;  /* 0x000000270000780c */ /* 0x000fe40003f64270 */
[----:B------:R-:W-:Y:S02]  /*2460*/  FSEL R32, R42, -INF , P2 ;  /* 0xff8000002a207808 */ /* 0x000fe40001000000 */
[----:B------:R-:W-:-:S02]  /*2470*/  ISETP.GT.AND P6, PT, R0, 0x26, PT ;  /* 0x000000260000780c */ /* 0x000fc40003fc4270 */
[----:B------:R-:W-:Y:S02]  /*2480*/  ISETP.GT.AND P2, PT, R0, 0x28, PT ;  /* 0x000000280000780c */ /* 0x000fe40003f44270 */
[----:B------:R-:W-:Y:S02]  /*2490*/  FMNMX3 R42, R40, R28, R29, !PT ;  /* 0x0000001c282a7276 */ /* 0x000fe4000780001d */
[----:B------:R-:W-:Y:S02]  /*24a0*/  FSEL R34, R113, -INF , P3 ;  /* 0xff80000071227808 */ /* 0x000fe40001800000 */
[----:B------:R-:W-:Y:S02]  /*24b0*/  FSEL R35, R43, -INF , P6 ;  /* 0xff8000002b237808 */ /* 0x000fe40003000000 */
[----:B------:R-:W-:Y:S02]  /*24c0*/  ISETP.GT.AND P3, PT, R0, 0x2a, PT ;  /* 0x0000002a0000780c */ /* 0x000fe40003f64270 */
[----:B------:R-:W-:-:S02]  /*24d0*/  FSEL R38, R45, -INF , P2 ;  /* 0xff8000002d267808 */ /* 0x000fc40001000000 */
[----:B------:R-:W-:Y:S02]  /*24e0*/  ISETP.GT.AND P6, PT, R0, 0x29, PT ;  /* 0x000000290000780c */ /* 0x000fe40003fc4270 */
[----:B------:R-:W-:Y:S02]  /*24f0*/  FMNMX3 R45, R42, R31, R32, !PT ;  /* 0x0000001f2a2d7276 */ /* 0x000fe40007800020 */
[----:B------:R-:W-:Y:S02]  /*2500*/  ISETP.GT.AND P2, PT, R0, 0x2b, PT ;  /* 0x0000002b0000780c */ /* 0x000fe40003f44270 */
[----:B------:R-:W-:Y:S02]  /*2510*/  FSEL R41, R47, -INF , P3 ;  /* 0xff8000002f297808 */ /* 0x000fe40001800000 */
[----:B------:R-:W-:Y:S02]  /*2520*/  FSEL R37, R46, -INF , P6 ;  /* 0xff8000002e257808 */ /* 0x000fe40003000000 */
[----:B------:R-:W-:-:S02]  /*2530*/  FMNMX3 R47, R45, R35, R34, !PT ;  /* 0x000000232d2f7276 */ /* 0x000fc40007800022 */
[C---:B------:R-:W-:Y:S02]  /*2540*/  ISETP.GT.AND P6, PT, R0.reuse, 0x2c, PT ;  /* 0x0000002c0000780c */ /* 0x040fe40003fc4270 */
[----:B------:R-:W-:Y:S02]  /*2550*/  ISETP.GT.AND P3, PT, R0, 0x2d, PT ;  /* 0x0000002d0000780c */ /* 0x000fe40003f64270 */
[----:B------:R-:W-:Y:S02]  /*2560*/  FSEL R40, R48, -INF , P2 ;  /* 0xff80000030287808 */ /* 0x000fe40001000000 */
[----:B------:R-:W-:Y:S02]  /*2570*/  FMNMX3 R48, R47, R38, R37, !PT ;  /* 0x000000262f307276 */ /* 0x000fe40007800025 */
[----:B------:R-:W-:Y:S02]  /*2580*/  ISETP.GT.AND P2, PT, R0, 0x2e, PT ;  /* 0x0000002e0000780c */ /* 0x000fe40003f44270 */
[----:B------:R-:W-:-:S02]  /*2590*/  FSEL R43, R49, -INF , P6 ;  /* 0xff800000312b7808 */ /* 0x000fc40003000000 */
[----:B------:R-:W-:Y:S02]  /*25a0*/  FSEL R42, R50, -INF , P3 ;  /* 0xff800000322a7808 */ /* 0x000fe40001800000 */
[----:B------:R-:W-:Y:S02]  /*25b0*/  ISETP.GT.AND P6, PT, R0, 0x2f, PT ;  /* 0x0000002f0000780c */ /* 0x000fe40003fc4270 */
[----:B------:R-:W-:Y:S02]  /*25c0*/  FMNMX3 R50, R48, R41, R40, !PT ;  /* 0x0000002930327276 */ /* 0x000fe40007800028 */
[C---:B------:R-:W-:Y:S02]  /*25d0*/  ISETP.GT.AND P3, PT, R0.reuse, 0x30, PT ;  /* 0x000000300000780c */ /* 0x040fe40003f64270 */
[----:B------:R-:W-:Y:S02]  /*25e0*/  FSEL R45, R51, -INF , P2 ;  /* 0xff800000332d7808 */ /* 0x000fe40001000000 */
[----:B------:R-:W-:-:S02]  /*25f0*/  ISETP.GT.AND P2, PT, R0, 0x31, PT ;  /* 0x000000310000780c */ /* 0x000fc40003f44270 */
[----:B------:R-:W-:Y:S02]  /*2600*/  FSEL R46, R52, -INF , P6 ;  /* 0xff800000342e7808 */ /* 0x000fe40003000000 */
[----:B------:R-:W-:Y:S02]  /*2610*/  FMNMX3 R51, R50, R43, R42, !PT ;  /* 0x0000002b32337276 */ /* 0x000fe4000780002a */
[C---:B------:R-:W-:Y:S02]  /*2620*/  ISETP.GT.AND P6, PT, R0.reuse, 0x32, PT ;  /* 0x000000320000780c */ /* 0x040fe40003fc4270 */
[----:B------:R-:W-:Y:S02]  /*2630*/  FSEL R47, R53, -INF , P3 ;  /* 0xff800000352f7808 */ /* 0x000fe40001800000 */
[----:B------:R-:W-:Y:S02]  /*2640*/  ISETP.GT.AND P3, PT, R0, 0x33, PT ;  /* 0x000000330000780c */ /* 0x000fe40003f64270 */
[----:B------:R-:W-:-:S02]  /*2650*/  FSEL R48, R54, -INF , P2 ;  /* 0xff80000036307808 */ /* 0x000fc40001000000 */
[----:B------:R-:W-:Y:S02]  /*2660*/  FMNMX3 R53, R51, R45, R46, !PT ;  /* 0x0000002d33357276 */ /* 0x000fe4000780002e */
[C---:B------:R-:W-:Y:S02]  /*2670*/  ISETP.GT.AND P2, PT, R0.reuse, 0x34, PT ;  /* 0x000000340000780c */ /* 0x040fe40003f44270 */
[----:B------:R-:W-:Y:S02]  /*2680*/  FSEL R49, R55, -INF , P6 ;  /* 0xff80000037317808 */ /* 0x000fe40003000000 */
[----:B------:R-:W-:Y:S02]  /*2690*/  ISETP.GT.AND P6, PT, R0, 0x35, PT ;  /* 0x000000350000780c */ /* 0x000fe40003fc4270 */
[----:B------:R-:W-:Y:S02]  /*26a0*/  FSEL R50, R56, -INF , P3 ;  /* 0xff80000038327808 */ /* 0x000fe40001800000 */
[----:B------:R-:W-:-:S02]  /*26b0*/  FMNMX3 R54, R53, R47, R48, !PT ;  /* 0x0000002f35367276 */ /* 0x000fc40007800030 */
[C---:B------:R-:W-:Y:S02]  /*26c0*/  ISETP.GT.AND P3, PT, R0.reuse, 0x36, PT ;  /* 0x000000360000780c */ /* 0x040fe40003f64270 */
[----:B------:R-:W-:Y:S02]  /*26d0*/  FSEL R51, R57, -INF , P2 ;  /* 0xff80000039337808 */ /* 0x000fe40001000000 */
[----:B------:R-:W-:Y:S02]  /*26e0*/  ISETP.GT.AND P2, PT, R0, 0x37, PT ;  /* 0x000000370000780c */ /* 0x000fe40003f44270 */
[----:B------:R-:W-:Y:S02]  /*26f0*/  FSEL R52, R58, -INF , P6 ;  /* 0xff8000003a347808 */ /* 0x000fe40003000000 */
[----:B------:R-:W-:Y:S02]  /*2700*/  FMNMX3 R56, R54, R49, R50, !PT ;  /* 0x0000003136387276 */ /* 0x000fe40007800032 */
[----:B------:R-:W-:-:S02]  /*2710*/  ISETP.GT.AND P6, PT, R0, 0x38, PT ;  /* 0x000000380000780c */ /* 0x000fc40003fc4270 */
[----:B------:R-:W-:Y:S02]  /*2720*/  FSEL R53, R59, -INF , P3 ;  /* 0xff8000003b357808 */ /* 0x000fe40001800000 */
[----:B------:R-:W-:Y:S02]  /*2730*/  ISETP.GT.AND P3, PT, R0, 0x39, PT ;  /* 0x000000390000780c */ /* 0x000fe40003f64270 */
[----:B------:R-:W-:Y:S02]  /*2740*/  FSEL R54, R60, -INF , P2 ;  /* 0xff8000003c367808 */ /* 0x000fe40001000000 */
[----:B------:R-:W-:Y:S02]  /*2750*/  FMNMX3 R57, R56, R51, R52, !PT ;  /* 0x0000003338397276 */ /* 0x000fe40007800034 */
[----:B------:R-:W-:Y:S02]  /*2760*/  ISETP.GT.AND P2, PT, R0, 0x3a, PT ;  /* 0x0000003a0000780c */ /* 0x000fe40003f44270 */
[----:B------:R-:W-:-:S02]  /*2770*/  FSEL R55, R61, -INF , P6 ;  /* 0xff8000003d377808 */ /* 0x000fc40003000000 */
[----:B------:R-:W-:Y:S02]  /*2780*/  ISETP.GT.AND P6, PT, R0, 0x3b, PT ;  /* 0x0000003b0000780c */ /* 0x000fe40003fc4270 */
[----:B------:R-:W-:Y:S02]  /*2790*/  FSEL R56, R62, -INF , P3 ;  /* 0xff8000003e387808 */ /* 0x000fe40001800000 */
[----:B------:R-:W-:Y:S02]  /*27a0*/  FMNMX3 R59, R57, R53, R54, !PT ;  /* 0x00000035393b7276 */ /* 0x000fe40007800036 */
[----:B------:R-:W-:Y:S02]  /*27b0*/  FSEL R57, R63, -INF , P2 ;  /* 0xff8000003f397808 */ /* 0x000fe40001000000 */
[C---:B------:R-:W-:Y:S02]  /*27c0*/  ISETP.GT.AND P3, PT, R0.reuse, 0x3c, PT ;  /* 0x0000003c0000780c */ /* 0x040fe40003f64270 */
[----:B------:R-:W-:-:S02]  /*27d0*/  ISETP.GT.AND P2, PT, R0, 0x3d, PT ;  /* 0x0000003d0000780c */ /* 0x000fc40003f44270 */
[----:B------:R-:W-:Y:S02]  /*27e0*/  FSEL R58, R64, -INF , P6 ;  /* 0xff800000403a7808 */ /* 0x000fe40003000000 */
[----:B------:R-:W-:Y:S02]  /*27f0*/  FMNMX3 R61, R59, R55, R56, !PT ;  /* 0x000000373b3d7276 */ /* 0x000fe40007800038 */
[----:B------:R-:W-:Y:S02]  /*2800*/  FSEL R59, R65, -INF , P3 ;  /* 0xff800000413b7808 */ /* 0x000fe40001800000 */
[----:B------:R-:W-:Y:S02]  /*2810*/  FSEL R60, R114, -INF , P2 ;  /* 0xff800000723c7808 */ /* 0x000fe40001000000 */
[----:B------:R-:W-:Y:S02]  /*2820*/  FMNMX3 R62, R61, R57, R58, !PT ;  /* 0x000000393d3e7276 */ /* 0x000fe4000780003a */
[----:B------:R-:W-:-:S02]  /*2830*/  SHF.R.U32.HI R63, RZ, 0x6, R120 ;  /* 0x00000006ff3f7819 */ /* 0x000fc40000011678 */
[----:B------:R-:W-:Y:S02]  /*2840*/  FMNMX3 R144, R62, R59, R60, !PT ;  /* 0x0000003b3e907276 */ /* 0x000fe4000780003c */
[C---:B------:R-:W-:Y:S02]  /*2850*/  LOP3.LUT R62, R120.reuse, 0x3f, RZ, 0xc0, !PT ;  /* 0x0000003f783e7812 */ /* 0x040fe400078ec0ff */
[----:B------:R-:W-:Y:S02]  /*2860*/  SGXT.U32 R63, R63, 0x1 ;  /* 0x000000013f3f781a */ /* 0x000fe40000000000 */
[----:B------:R-:W-:Y:S01]  /*2870*/  LEA.HI R65, R120, 0xe, RZ, 0x1a ;  /* 0x0000000e78417811 */ /* 0x000fe200078fd0ff */
[----:B------:R-:W-:Y:S01]  /*2880*/  IMAD R107, R62, UR25, RZ ;  /* 0x000000193e6b7c24 */ /* 0x000fe2000f8e02ff */
[----:B------:R-:W-:Y:S01]  /*2890*/  ISETP.GT.AND P6, PT, R0, 0x3e, PT ;  /* 0x0000003e0000780c */ /* 0x000fe20003fc4270 */
[-C--:B0-----:R-:W-:Y:S01]  /*28a0*/  IMAD R63, R63, R24.reuse, RZ ;  /* 0x000000183f3f7224 */ /* 0x081fe200078e02ff */
[----:B------:R-:W-:Y:S01]  /*28b0*/  LEA.HI R105, R120, 0x1e, RZ, 0x1a ;  /* 0x0000001e78697811 */ /* 0x000fe200078fd0ff */
[----:B------:R-:W-:Y:S01]  /*28c0*/  IMAD R106, R65, R24, RZ ;  /* 0x00000018416a7224 */ /* 0x000fe200078e02ff */
[----:B-1----:R-:W-:Y:S01]  /*28d0*/  IADD3 R140, P2, P3, R107, UR4, R4 ;  /* 0x000000046b8c7c10 */ /* 0x002fe2000fb5e004 */
[----:B------:R-:W-:Y:S01]  /*28e0*/  IMAD R65, R24, 0x2, R63 ;  /* 0x0000000218417824 */ /* 0x000fe200078e023f */
[----:B------:R-:W-:-:S02]  /*28f0*/  SHF.R.S32.HI R62, RZ, 0x1f, R107 ;  /* 0x0000001fff3e7819 */ /* 0x000fc4000001146b */
[----:B------:R-:W-:Y:S01]  /*2900*/  FSEL R61, R115, -INF , P6 ;  /* 0xff800000733d7808 */ /* 0x000fe20003000000 */
[----:B------:R-:W-:Y:S01]  /*2910*/  IMAD R115, R105, R24, RZ ;  /* 0x0000001869737224 */ /* 0x000fe200078e02ff */
[----:B------:R-:W-:Y:S01]  /*2920*/  IADD3.X R142, PT, PT, R62, UR5, R5, P2, P3 ;  /* 0x000000053e8e7c10 */ /* 0x000fe200097e6405 */
[----:B------:R-:W-:Y:S01]  /*2930*/  IMAD R105, R24, 0x2, R65 ;  /* 0x0000000218697824 */ /* 0x000fe200078e0241 */
[C---:B------:R-:W-:Y:S02]  /*2940*/  IADD3 R138, P3, PT, R63.reuse, R140, RZ ;  /* 0x0000008c3f8a7210 */ /* 0x040fe40007f7e0ff */
[----:B------:R-:W-:Y:S01]  /*2950*/  FMNMX3 R144, R144, -INF , R61, !PT ;  /* 0xff80000090907876 */ /* 0x000fe2000780003d */
[----:B------:R-:W-:Y:S01]  /*2960*/  IMAD R107, R24, 0x2, R105 ;  /* 0x00000002186b7824 */ /* 0x000fe200078e0269 */
[----:B------:R-:W-:Y:S02]  /*2970*/  LEA.HI.X.SX32 R139, R63, R142, 0x1, P3 ;  /* 0x0000008e3f8b7211 */ /* 0x000fe400018f0eff */
[-C--:B------:R-:W-:Y:S01]  /*2980*/  IADD3 R136, P3, PT, R65, R140.reuse, RZ ;  /* 0x0000008c41887210 */ /* 0x080fe20007f7e0ff */
[--C-:B------:R-:W-:Y:S01]  /*2990*/  FADD R118, R118, -R144.reuse ;  /* 0x8000009076767221 */ /* 0x100fe20000000000 */
[----:B------:R-:W-:Y:S01]  /*29a0*/  IADD3 R134, P6, PT, R105, R140, RZ ;  /* 0x0000008c69867210 */ /* 0x000fe20007fde0ff */
[--C-:B------:R-:W-:Y:S01]  /*29b0*/  FADD R119, R119, -R144.reuse ;  /* 0x8000009077777221 */ /* 0x100fe20000000000 */
[-C--:B------:R-:W-:Y:S01]  /*29c0*/  LEA.HI.X.SX32 R137, R65, R142.reuse, 0x1, P3 ;  /* 0x0000008e41897211 */ /* 0x080fe200018f0eff */
[----:B------:R-:W-:Y:S01]  /*29d0*/  IMAD R65, R24, 0x2, R107 ;  /* 0x0000000218417824 */ /* 0x000fe200078e026b */
[----:B------:R-:W-:Y:S01]  /*29e0*/  LEA.HI.X.SX32 R135, R105, R142, 0x1, P6 ;  /* 0x0000008e69877211 */ /* 0x000fe200030f0eff */
[----:B------:R-:W-:Y:S01]  /*29f0*/  FMUL R108, R118, 1.4426950216293334961 ;  /* 0x3fb8aa3b766c7820 */ /* 0x000fe20000400000 */
[-C--:B------:R-:W-:Y:S01]  /*2a00*/  IADD3 R132, P3, PT, R107, R140.reuse, RZ ;  /* 0x0000008c6b847210 */ /* 0x080fe20007f7e0ff */
[C---:B------:R-:W-:Y:S01]  /*2a10*/  IMAD R105, R24.reuse, 0x2, R65 ;  /* 0x0000000218697824 */ /* 0x040fe200078e0241 */
[----:B------:R-:W-:Y:S01]  /*2a20*/  IADD3 R130, P6, PT, R65, R140, RZ ;  /* 0x0000008c41827210 */ /* 0x000fe20007fde0ff */
[----:B------:R-:W-:Y:S01]  /*2a30*/  FMUL R62, R119, 1.4426950216293334961 ;  /* 0x3fb8aa3b773e7820 */ /* 0x000fe20000400000 */
[-C--:B------:R-:W-:Y:S01]  /*2a40*/  LEA.HI.X.SX32 R133, R107, R142.reuse, 0x1, P3 ;  /* 0x0000008e6b857211 */ /* 0x080fe200018f0eff */
[----:B------:R-:W-:Y:S01]  /*2a50*/  IMAD R107, R24, 0x2, R105 ;  /* 0x00000002186b7824 */ /* 0x000fe200078e0269 */
[----:B------:R-:W-:Y:S01]  /*2a60*/  LEA.HI.X.SX32 R131, R65, R142, 0x1, P6 ;  /* 0x0000008e41837211 */ /* 0x000fe200030f0eff */
[--C-:B------:R-:W-:Y:S01]  /*2a70*/  FADD R116, R116, -R144.reuse ;  /* 0x8000009074747221 */ /* 0x100fe20000000000 */
[-C--:B------:R-:W-:Y:S01]  /*2a80*/  IADD3 R128, P6, PT, R105, R140.reuse, RZ ;  /* 0x0000008c69807210 */ /* 0x080fe20007fde0ff */
[--C-:B------:R-:W-:Y:S01]  /*2a90*/  FADD R117, R117, -R144.reuse ;  /* 0x8000009075757221 */ /* 0x100fe20000000000 */
[----:B------:R-:W-:Y:S01]  /*2aa0*/  IADD3 R124, P2, PT, R106, R140, RZ ;  /* 0x0000008c6a7c7210 */ /* 0x000fe20007f5e0ff */
[----:B------:R-:W-:Y:S01]  /*2ab0*/  FMUL R64, R116, 1.4426950216293334961 ;  /* 0x3fb8aa3b74407820 */ /* 0x000fe20000400000 */
[----:B------:R-:W-:Y:S01]  /*2ac0*/  LEA.HI.X.SX32 R129, R105, R142, 0x1, P6 ;  /* 0x0000008e69817211 */ /* 0x000fe200030f0eff */
[----:B------:R-:W-:Y:S01]  /*2ad0*/  IMAD R105, R24, 0x4, R107 ;  /* 0x0000000418697824 */ /* 0x000fe200078e026b */
[----:B------:R-:W-:Y:S01]  /*2ae0*/  IADD3 R126, P6, PT, R107, R140, RZ ;  /* 0x0000008c6b7e7210 */ /* 0x000fe20007fde0ff */
[----:B------:R-:W-:Y:S01]  /*2af0*/  FMUL R4, R117, 1.4426950216293334961 ;  /* 0x3fb8aa3b75047820 */ /* 0x000fe20000400000 */
[-C--:B------:R-:W-:Y:S01]  /*2b00*/  LEA.HI.X.SX32 R125, R106, R142.reuse, 0x1, P2 ;  /* 0x0000008e6a7d7211 */ /* 0x080fe200010f0eff */
[----:B------:R-:W-:Y:S01]  /*2b10*/  IMAD R109, R24, 0x2, R105 ;  /* 0x00000002186d7824 */ /* 0x000fe200078e0269 */
[----:B------:R-:W-:Y:S01]  /*2b20*/  LEA.HI.X.SX32 R127, R107, R142, 0x1, P6 ;  /* 0x0000008e6b7f7211 */ /* 0x000fe200030f0eff */
[--C-:B------:R-:W-:Y:S01]  /*2b30*/  FADD R106, R66, -R144.reuse ;  /* 0x80000090426a7221 */ /* 0x100fe20000000000 */
[-C--:B------:R-:W-:Y:S01]  /*2b40*/  IADD3 R118, P2, PT, R105, R140.reuse, RZ ;  /* 0x0000008c69767210 */ /* 0x080fe20007f5e0ff */
[----:B------:R-:W-:Y:S01]  /*2b50*/  IMAD R107, R24, 0x2, R109 ;  /* 0x00000002186b7824 */ /* 0x000fe200078e026d */
[----:B------:R-:W-:Y:S01]  /*2b60*/  IADD3 R116, P6, PT, R109, R140, RZ ;  /* 0x0000008c6d747210 */ /* 0x000fe20007fde0ff */
[----:B------:R-:W-:Y:S01]  /*2b70*/  FMUL R114, R106, 1.4426950216293334961 ;  /* 0x3fb8aa3b6a727820 */ /* 0x000fe20000400000 */
[----:B------:R-:W-:Y:S01]  /*2b80*/  LEA.HI.X.SX32 R119, R105, R142, 0x1, P2 ;  /* 0x0000008e69777211 */ /* 0x000fe200010f0eff */
[C---:B------:R-:W-:Y:S01]  /*2b90*/  IMAD R105, R24.reuse, 0x2, R107 ;  /* 0x0000000218697824 */ /* 0x040fe200078e026b */
[----:B------:R-:W-:Y:S01]  /*2ba0*/  IADD3 R106, P2, PT, R107, R140, RZ ;  /* 0x0000008c6b6a7210 */ /* 0x000fe20007f5e0ff */
[--C-:B------:R-:W-:Y:S01]  /*2bb0*/  FADD R123, R123, -R144.reuse ;  /* 0x800000907b7b7221 */ /* 0x100fe20000000000 */
[-C--:B------:R-:W-:Y:S01]  /*2bc0*/  LEA.HI.X.SX32 R117, R109, R142.reuse, 0x1, P6 ;  /* 0x0000008e6d757211 */ /* 0x080fe200030f0eff */
[C---:B------:R-:W-:Y:S01]  /*2bd0*/  IMAD R111, R24.reuse, 0x2, R105 ;  /* 0x00000002186f7824 */ /* 0x040fe200078e0269 */
[----:B------:R0:W-:Y:S01]  /*2be0*/  MUFU.EX2 R66, R108 ;  /* 0x0000006c00427308 */ /* 0x0001e20000000800 */
[----:B------:R-:W-:Y:S01]  /*2bf0*/  FADD R109, R67, -R144 ;  /* 0x80000090436d7221 */ /* 0x000fe20000000000 */
[----:B------:R-:W-:Y:S01]  /*2c00*/  LEA.HI.X.SX32 R107, R107, R142, 0x1, P2 ;  /* 0x0000008e6b6b7211 */ /* 0x000fe200010f0eff */
[----:B------:R-:W-:-:S02]  /*2c10*/  IMAD R113, R24, 0x2, R111 ;  /* 0x0000000218717824 */ /* 0x000fc400078e026f */
[--C-:B------:R-:W-:Y:S01]  /*2c20*/  FADD R104, R104, -R144.reuse ;  /* 0x8000009068687221 */ /* 0x100fe20000000000 */
[--C-:B------:R-:W-:Y:S01]  /*2c30*/  FADD R121, R121, -R144.reuse ;  /* 0x8000009079797221 */ /* 0x100fe20000000000 */
[-C--:B------:R-:W-:Y:S01]  /*2c40*/  IADD3 R110, P6, PT, R111, R140.reuse, RZ ;  /* 0x0000008c6f6e7210 */ /* 0x080fe20007fde0ff */
[--C-:B------:R-:W-:Y:S01]  /*2c50*/  FADD R112, R44, -R144.reuse ;  /* 0x800000902c707221 */ /* 0x100fe20000000000 */
[----:B------:R-:W-:Y:S01]  /*2c60*/  IMAD R24, R24, 0x2, R113 ;  /* 0x0000000218187824 */ /* 0x000fe200078e0271 */
[----:B0-----:R-:W-:Y:S01]  /*2c70*/  IADD3 R108, P2, PT, R105, R140, RZ ;  /* 0x0000008c696c7210 */ /* 0x001fe20007f5e0ff */
[----:B------:R-:W-:Y:S01]  /*2c80*/  FMUL R65, R123, 1.4426950216293334961 ;  /* 0x3fb8aa3b7b417820 */ /* 0x000fe20000400000 */
[----:B------:R-:W-:Y:S01]  /*2c90*/  FMUL R122, R109, 1.4426950216293334961 ;  /* 0x3fb8aa3b6d7a7820 */ /* 0x000fe20000400000 */
[----:B------:R-:W-:Y:S01]  /*2ca0*/  FMUL R5, R104, 1.4426950216293334961 ;  /* 0x3fb8aa3b68057820 */ /* 0x000fe20000400000 */
[----:B------:R-:W-:Y:S01]  /*2cb0*/  FMUL R63, R121, 1.4426950216293334961 ;  /* 0x3fb8aa3b793f7820 */ /* 0x000fe20000400000 */
[----:B------:R0:W-:Y:S01]  /*2cc0*/  MUFU.EX2 R67, R114 ;  /* 0x0000007200437308 */ /* 0x0001e20000000800 */
[-C--:B------:R-:W-:Y:S01]  /*2cd0*/  LEA.HI.X.SX32 R109, R105, R142.reuse, 0x1, P2 ;  /* 0x0000008e696d7211 */ /* 0x080fe200010f0eff */
[----:B------:R-:W-:Y:S01]  /*2ce0*/  FMUL R123, R112, 1.4426950216293334961 ;  /* 0x3fb8aa3b707b7820 */ /* 0x000fe20000400000 */
[----:B------:R-:W-:Y:S01]  /*2cf0*/  LEA.HI.X.SX32 R111, R111, R142, 0x1, P6 ;  /* 0x0000008e6f6f7211 */ /* 0x000fe200030f0eff */
[--C-:B------:R-:W-:Y:S01]  /*2d00*/  FADD R121, R39, -R144.reuse ;  /* 0x8000009027797221 */ /* 0x100fe20000000000 */
[-C--:B------:R-:W-:Y:S01]  /*2d10*/  IADD3 R104, P3, PT, R115, R140.reuse, RZ ;  /* 0x0000008c73687210 */ /* 0x080fe20007f7e0ff */
[--C-:B------:R-:W-:Y:S01]  /*2d20*/  FADD R146, R20, -R144.reuse ;  /* 0x8000009014927221 */ /* 0x100fe20000000000 */
[-C--:B------:R-:W-:Y:S01]  /*2d30*/  IADD3 R112, P2, PT, R113, R140.reuse, RZ ;  /* 0x0000008c71707210 */ /* 0x080fe20007f5e0ff */
[----:B------:R1:W-:Y:S01]  /*2d40*/  MUFU.EX2 R44, R122 ;  /* 0x0000007a002c7308 */ /* 0x0003e20000000800 */
[C---:B0-----:R-:W-:Y:S01]  /*2d50*/  IADD3 R114, P6, PT, R24.reuse, R140, RZ ;  /* 0x0000008c18727210 */ /* 0x041fe20007fde0ff */
[--C-:B------:R-:W-:Y:S01]  /*2d60*/  FADD R140, R27, -R144.reuse ;  /* 0x800000901b8c7221 */ /* 0x100fe20000000000 */
[-C--:B------:R-:W-:Y:S01]  /*2d70*/  LEA.HI.X.SX32 R105, R115, R142.reuse, 0x1, P3 ;  /* 0x0000008e73697211 */ /* 0x080fe200018f0eff */
[----:B------:R-:W3:Y:S01]  /*2d80*/  @P0 LDG.E.U8 R143, desc[UR22][R118.64] ;  /* 0x00000016768f0981 */ /* 0x000ee2000c1e1100 */
[-C--:B------:R-:W-:Y:S01]  /*2d90*/  LEA.HI.X.SX32 R115, R24, R142.reuse, 0x1, P6 ;  /* 0x0000008e18737211 */ /* 0x080fe200030f0eff */
[----:B------:R-:W-:Y:S01]  /*2da0*/  FMUL R150, R140, 1.4426950216293334961 ;  /* 0x3fb8aa3b8c967820 */ /* 0x000fe20000400000 */
[--C-:B------:R-:W-:Y:S01]  /*2db0*/  FADD R24, R36, -R144.reuse ;  /* 0x8000009024187221 */ /* 0x100fe20000000000 */
[----:B------:R0:W-:Y:S01]  /*2dc0*/  MUFU.EX2 R39, R123 ;  /* 0x0000007b00277308 */ /* 0x0001e20000000800 */
[----:B-1----:R-:W-:Y:S01]  /*2dd0*/  FMUL R122, R121, 1.4426950216293334961 ;  /* 0x3fb8aa3b797a7820 */ /* 0x002fe20000400000 */
[----:B------:R-:W-:Y:S01]  /*2de0*/  FMUL R153, R146, 1.4426950216293334961 ;  /* 0x3fb8aa3b92997820 */ /* 0x000fe20000400000 */
[----:B------:R-:W-:Y:S01]  /*2df0*/  FMUL R145, R24, 1.4426950216293334961 ;  /* 0x3fb8aa3b18917820 */ /* 0x000fe20000400000 */
[--C-:B------:R-:W-:Y:S01]  /*2e00*/  FADD R24, R33, -R144.reuse ;  /* 0x8000009021187221 */ /* 0x100fe20000000000 */
[----:B------:R-:W-:Y:S01]  /*2e10*/  LEA.HI.X.SX32 R113, R113, R142, 0x1, P2 ;  /* 0x0000008e71717211 */ /* 0x000fe200010f0eff */
[----:B------:R-:W4:Y:S01]  /*2e20*/  @P0 LDG.E.U8 R147, desc[UR22][R134.64] ;  /* 0x0000001686930981 */ /* 0x000f22000c1e1100 */
[----:B------:R-:W-:Y:S01]  /*2e30*/  PRMT R121, RZ, 0x7610, R121 ;  /* 0x00007610ff797816 */ /* 0x000fe20000000079 */
[----:B------:R1:W-:Y:S01]  /*2e40*/  MUFU.EX2 R36, R122 ;  /* 0x0000007a00247308 */ /* 0x0003e20000000800 */
[----:B0-----:R-:W-:Y:S01]  /*2e50*/  PRMT R123, RZ, 0x7610, R123 ;  /* 0x00007610ff7b7816 */ /* 0x001fe2000000007b */
[--C-:B------:R-:W-:Y:S01]  /*2e60*/  FADD R146, R19, -R144.reuse ;  /* 0x8000009013927221 */ /* 0x100fe20000000000 */
[----:B------:R-:W-:Y:S01]  /*2e70*/  PRMT R33, RZ, 0x7610, R33 ;  /* 0x00007610ff217816 */ /* 0x000fe20000000021 */
[----:B------:R-:W5:Y:S04]  /*2e80*/  @P0 LDG.E.U8 R149, desc[UR22][R106.64] ;  /* 0x000000166a950981 */ /* 0x000f68000c1e1100 */
[----:B------:R0:W-:Y:S01]  /*2e90*/  MUFU.EX2 R20, R150 ;  /* 0x0000009600147308 */ /* 0x0001e20000000800 */
[----:B-1----:R-:W-:Y:S01]  /*2ea0*/  FADD R122, R30, -R144 ;  /* 0x800000901e7a7221 */ /* 0x002fe20000000000 */
[----:B------:R-:W-:Y:S01]  /*2eb0*/  PRMT R30, RZ, 0x7610, R30 ;  /* 0x00007610ff1e7816 */ /* 0x000fe2000000001e */
[----:B------:R-:W2:Y:S01]  /*2ec0*/  @P0 LDG.E.U8 R121, desc[UR22][R138.64] ;  /* 0x000000168a790981 */ /* 0x000ea2000c1e1100 */
[----:B------:R-:W-:Y:S01]  /*2ed0*/  PRMT R140, RZ, 0x7610, R140 ;  /* 0x00007610ff8c7816 */ /* 0x000fe2000000008c */
[----:B------:R-:W-:Y:S01]  /*2ee0*/  FMUL R148, R122, 1.4426950216293334961 ;  /* 0x3fb8aa3b7a947820 */ /* 0x000fe20000400000 */
[----:B------:R-:W-:Y:S01]  /*2ef0*/  PRMT R142, RZ, 0x7610, R142 ;  /* 0x00007610ff8e7816 */ /* 0x000fe2000000008e */
[----:B------:R-:W2:Y:S01]  /*2f00*/  @P0 LDG.E.U8 R123, desc[UR22][R130.64] ;  /* 0x00000016827b0981 */ /* 0x000ea2000c1e1100 */
[----:B------:R-:W-:Y:S01]  /*2f10*/  MUFU.EX2 R4, R4 ;  /* 0x0000000400047308 */ /* 0x000fe20000000800 */
[----:B0-----:R-:W-:Y:S01]  /*2f20*/  FADD R150, R11, -R144 ;  /* 0x800000900b967221 */ /* 0x001fe20000000000 */
[----:B------:R-:W-:Y:S01]  /*2f30*/  PRMT R122, RZ, 0x7610, R122 ;  /* 0x00007610ff7a7816 */ /* 0x000fe2000000007a */
[----:B------:R-:W2:Y:S01]  /*2f40*/  @P0 LDG.E.U8 R151, desc[UR22][R114.64] ;  /* 0x0000001672970981 */ /* 0x000ea2000c1e1100 */
[----:B------:R-:W-:Y:S01]  /*2f50*/  PRMT R19, RZ, 0x7610, R19 ;  /* 0x00007610ff137816 */ /* 0x000fe20000000013 */
[----:B------:R-:W-:Y:S01]  /*2f60*/  FMUL R156, R150, 1.4426950216293334961 ;  /* 0x3fb8aa3b969c7820 */ /* 0x000fe20000400000 */
[----:B------:R-:W-:Y:S01]  /*2f70*/  FADD R150, R6, -R144 ;  /* 0x8000009006967221 */ /* 0x000fe20000000000 */
[----:B------:R-:W-:Y:S01]  /*2f80*/  PRMT R6, RZ, 0x7610, R6 ;  /* 0x00007610ff067816 */ /* 0x000fe20000000006 */
[----:B------:R-:W-:Y:S01]  /*2f90*/  FMUL R152, R146, 1.4426950216293334961 ;  /* 0x3fb8aa3b92987820 */ /* 0x000fe20000400000 */
[----:B------:R-:W-:Y:S01]  /*2fa0*/  FADD R146, R12, -R144 ;  /* 0x800000900c927221 */ /* 0x000fe20000000000 */
[----:B------:R-:W2:Y:S01]  /*2fb0*/  @P0 LDG.E.U8 R33, desc[UR22][R110.64] ;  /* 0x000000166e210981 */ /* 0x000ea2000c1e1100 */
[----:B------:R0:W-:Y:S01]  /*2fc0*/  MUFU.EX2 R27, R148 ;  /* 0x00000094001b7308 */ /* 0x0001e20000000800 */
[----:B------:R-:W-:-:S02]  /*2fd0*/  FMUL R155, R150, 1.4426950216293334961 ;  /* 0x3fb8aa3b969b7820 */ /* 0x000fc40000400000 */
[----:B------:R-:W2:Y:S01]  /*2fe0*/  @P0 LDG.E.U8 R30, desc[UR22][R136.64] ;  /* 0x00000016881e0981 */ /* 0x000ea2000c1e1100 */
[----:B------:R-:W-:-:S03]  /*2ff0*/  FMUL R154, R146, 1.4426950216293334961 ;  /* 0x3fb8aa3b929a7820 */ /* 0x000fc60000400000 */
[----:B------:R-:W2:Y:S01]  /*3000*/  @P0 LDG.E.U8 R122, desc[UR22][R128.64] ;  /* 0x00000016807a0981 */ /* 0x000ea2000c1e1100 */
[----:B------:R-:W-:Y:S01]  /*3010*/  PRMT R146, RZ, 0x7610, R146 ;  /* 0x00007610ff927816 */ /* 0x000fe20000000092 */
[----:B------:R-:W1:Y:S02]  /*3020*/  MUFU.EX2 R5, R5 ;  /* 0x0000000500057308 */ /* 0x000e640000000800 */
[----:B------:R-:W2:Y:S01]  /*3030*/  @P0 LDG.E.U8 R140, desc[UR22][R116.64] ;  /* 0x00000016748c0981 */ /* 0x000ea2000c1e1100 */
[----:B0-----:R-:W-:-:S03]  /*3040*/  PRMT R148, RZ, 0x7610, R148 ;  /* 0x00007610ff947816 */ /* 0x001fc60000000094 */
[----:B------:R-:W2:Y:S01]  /*3050*/  @P0 LDG.E.U8 R142, desc[UR22][R112.64] ;  /* 0x00000016708e0981 */ /* 0x000ea2000c1e1100 */
[----:B------:R-:W-:Y:S01]  /*3060*/  PRMT R150, RZ, 0x7610, R150 ;  /* 0x00007610ff967816 */ /* 0x000fe20000000096 */
[----:B------:R-:W0:Y:S02]  /*3070*/  MUFU.EX2 R62, R62 ;  /* 0x0000003e003e7308 */ /* 0x000e240000000800 */
[----:B------:R-:W2:Y:S04]  /*3080*/  @P0 LDG.E.U8 R19, desc[UR22][R126.64] ;  /* 0x000000167e130981 */ /* 0x000ea8000c1e1100 */
[----:B------:R-:W2:Y:S01]  /*3090*/  @P0 LDG.E.U8 R6, desc[UR22][R108.64] ;  /* 0x000000166c060981 */ /* 0x000ea2000c1e1100 */
[--C-:B------:R-:W-:Y:S01]  /*30a0*/  FADD R9, R9, -R144.reuse ;  /* 0x8000009009097221 */ /* 0x100fe20000000000 */
[----:B------:R-:W0:Y:S02]  /*30b0*/  MUFU.EX2 R63, R63 ;  /* 0x0000003f003f7308 */ /* 0x000e240000000800 */
[----:B------:R-:W2:Y:S04]  /*30c0*/  @P0 LDG.E.U8 R146, desc[UR22][R132.64] ;  /* 0x0000001684920981 */ /* 0x000ea8000c1e1100 */
[----:B------:R-:W2:Y:S01]  /*30d0*/  @P0 LDG.E.U8 R148, desc[UR22][R124.64] ;  /* 0x000000167c940981 */ /* 0x000ea2000c1e1100 */
[--C-:B------:R-:W-:Y:S01]  /*30e0*/  FADD R13, R13, -R144.reuse ;  /* 0x800000900d0d7221 */ /* 0x100fe20000000000 */
[----:B------:R-:W0:Y:S02]  /*30f0*/  MUFU.EX2 R64, R64 ;  /* 0x0000004000407308 */ /* 0x000e240000000800 */
[----:B------:R-:W2:Y:S06]  /*3100*/  @P0 LDG.E.U8 R150, desc[UR22][R104.64] ;  /* 0x0000001668960981 */ /* 0x000eac000c1e1100 */
[----:B------:R-:W-:Y:S08]  /*3110*/  MUFU.EX2 R12, R152 ;  /* 0x00000098000c7308 */ /* 0x000ff00000000800 */
[----:B------:R0:W-:Y:S01]  /*3120*/  MUFU.EX2 R152, R156 ;  /* 0x0000009c00987308 */ /* 0x0001e20000000800 */
[--C-:B------:R-:W-:Y:S01]  /*3130*/  FADD R16, R16, -R144.reuse ;  /* 0x8000009010107221 */ /* 0x100fe20000000000 */
[--C-:B------:R-:W-:Y:S01]  /*3140*/  FADD R10, R10, -R144.reuse ;  /* 0x800000900a0a7221 */ /* 0x100fe20000000000 */
[----:B------:R-:W-:-:S05]  /*3150*/  FADD R15, R15, -R144 ;  /* 0x800000900f0f7221 */ /* 0x000fca0000000000 */
[----:B------:R-:W1:Y:S01]  /*3160*/  MUFU.EX2 R65, R65 ;  /* 0x0000004100417308 */ /* 0x000e620000000800 */
[----:B0-----:R-:W-:Y:S01]  /*3170*/  FMUL R156, R9, 1.4426950216293334961 ;  /* 0x3fb8aa3b099c7820 */ /* 0x001fe20000400000 */
[----:B------:R-:W-:Y:S01]  /*3180*/  FADD R9, R8, -R144 ;  /* 0x8000009008097221 */ /* 0x000fe20000000000 */
[----:B-1----:R-:W-:-:S05]  /*3190*/  FADD R159, R4, R5 ;  /* 0x00000005049f7221 */ /* 0x002fca0000000000 */
[----:B------:R0:W-:Y:S02]  /*31a0*/  MUFU.EX2 R11, R154 ;  /* 0x0000009a000b7308 */ /* 0x0001e40000000800 */
[----:B0-----:R-:W-:Y:S01]  /*31b0*/  FMUL R154, R9, 1.4426950216293334961 ;  /* 0x3fb8aa3b099a7820 */ /* 0x001fe20000400000 */
[----:B------:R-:W-:Y:S01]  /*31c0*/  FMUL R9, R13, 1.4426950216293334961 ;  /* 0x3fb8aa3b0d097820 */ /* 0x000fe20000400000 */
[----:B------:R-:W-:-:S04]  /*31d0*/  FADD R13, R17, -R144 ;  /* 0x80000090110d7221 */ /* 0x000fc80000000000 */
[----:B------:R0:W-:Y:S01]  /*31e0*/  MUFU.EX2 R8, R156 ;  /* 0x0000009c00087308 */ /* 0x0001e20000000800 */
[--C-:B------:R-:W-:Y:S01]  /*31f0*/  FADD R14, R14, -R144.reuse ;  /* 0x800000900e0e7221 */ /* 0x100fe20000000000 */
[----:B------:R-:W-:Y:S01]  /*3200*/  FMUL R157, R10, 1.4426950216293334961 ;  /* 0x3fb8aa3b0a9d7820 */ /* 0x000fe20000400000 */
[--C-:B------:R-:W-:Y:S01]  /*3210*/  FADD R18, R18, -R144.reuse ;  /* 0x8000009012127221 */ /* 0x100fe20000000000 */
[----:B------:R-:W-:Y:S01]  /*3220*/  FADD R23, R23, -R144 ;  /* 0x8000009017177221 */ /* 0x000fe20000000000 */
[----:B0-----:R-:W-:Y:S01]  /*3230*/  FMUL R156, R13, 1.4426950216293334961 ;  /* 0x3fb8aa3b0d9c7820 */ /* 0x001fe20000400000 */
[----:B------:R-:W-:Y:S01]  /*3240*/  FMUL R13, R16, 1.4426950216293334961 ;  /* 0x3fb8aa3b100d7820 */ /* 0x000fe20000400000 */
[----:B------:R-:W-:Y:S01]  /*3250*/  FADD R16, R62, R159 ;  /* 0x0000009f3e107221 */ /* 0x000fe20000000000 */
[----:B------:R-:W-:Y:S01]  /*3260*/  FMUL R10, R15, 1.4426950216293334961 ;  /* 0x3fb8aa3b0f0a7820 */ /* 0x000fe20000400000 */
[----:B------:R-:W-:Y:S02]  /*3270*/  FMUL R15, R14, 1.4426950216293334961 ;  /* 0x3fb8aa3b0e0f7820 */ /* 0x000fe40000400000 */
[----:B------:R-:W-:Y:S01]  /*3280*/  FADD R159, R63, R16 ;  /* 0x000000103f9f7221 */ /* 0x000fe20000000000 */
[----:B------:R-:W-:Y:S01]  /*3290*/  FMUL R14, R18, 1.4426950216293334961 ;  /* 0x3fb8aa3b120e7820 */ /* 0x000fe20000400000 */
[----:B------:R-:W-:Y:S01]  /*32a0*/  FMUL R23, R23, 1.4426950216293334961 ;  /* 0x3fb8aa3b17177820 */ /* 0x000fe20000400000 */
[----:B------:R0:W-:Y:S01]  /*32b0*/  MUFU.EX2 R17, R15 ;  /* 0x0000000f00117308 */ /* 0x0001e20000000800 */
[----:B------:R-:W-:Y:S01]  /*32c0*/  FADD R18, R64, R159 ;  /* 0x0000009f40127221 */ /* 0x000fe20000000000 */
[----:B------:R-:W-:Y:S01]  /*32d0*/  FMUL R24, R24, 1.4426950216293334961 ;  /* 0x3fb8aa3b18187820 */ /* 0x000fe20000400000 */
[----:B0-----:R-:W-:-:S05]  /*32e0*/  FADD R15, R22, -R144 ;  /* 0x80000090160f7221 */ /* 0x001fca0000000000 */
[----:B------:R0:W-:Y:S02]  /*32f0*/  MUFU.EX2 R22, R23 ;  /* 0x0000001700167308 */ /* 0x0001e40000000800 */
[----:B0-----:R-:W-:-:S06]  /*3300*/  FADD R23, R65, R18 ;  /* 0x0000001241177221 */ /* 0x001fcc0000000000 */
[----:B------:R-:W0:Y:S01]  /*3310*/  MUFU.EX2 R145, R145 ;  /* 0x0000009100917308 */ /* 0x000e220000000800 */
[----:B------:R-:W-:-:S04]  /*3320*/  FADD R18, R66, R23 ;  /* 0x0000001742127221 */ /* 0x000fc80000000000 */
[----:B------:R-:W-:-:S03]  /*3330*/  FADD R23, R67, R18 ;  /* 0x0000001243177221 */ /* 0x000fc60000000000 */
[----:B------:R-:W1:Y:S01]  /*3340*/  MUFU.EX2 R24, R24 ;  /* 0x0000001800187308 */ /* 0x000e620000000800 */
[--C-:B------:R-:W-:Y:S01]  /*3350*/  FADD R25, R25, -R144.reuse ;  /* 0x8000009019197221 */ /* 0x100fe20000000000 */
[----:B------:R-:W-:Y:S01]  /*3360*/  FADD R18, R44, R23 ;  /* 0x000000172c127221 */ /* 0x000fe20000000000 */
[----:B------:R-:W-:Y:S02]  /*3370*/  FADD R26, R26, -R144 ;  /* 0x800000901a1a7221 */ /* 0x000fe40000000000 */
[----:B------:R-:W-:Y:S01]  /*3380*/  FMUL R16, R25, 1.4426950216293334961 ;  /* 0x3fb8aa3b19107820 */ /* 0x000fe20000400000 */
[----:B------:R-:W-:Y:S01]  /*3390*/  FADD R23, R39, R18 ;  /* 0x0000001227177221 */ /* 0x000fe20000000000 */
[----:B------:R-:W-:Y:S01]  /*33a0*/  FMUL R25, R26, 1.4426950216293334961 ;  /* 0x3fb8aa3b1a197820 */ /* 0x000fe20000400000 */
[----:B------:R-:W-:Y:S02]  /*33b0*/  FADD R29, R29, -R144 ;  /* 0x800000901d1d7221 */ /* 0x000fe40000000000 */
[----:B------:R-:W-:Y:S01]  /*33c0*/  FADD R26, R36, R23 ;  /* 0x00000017241a7221 */ /* 0x000fe20000000000 */
[----:B------:R-:W1:Y:S01]  /*33d0*/  MUFU.EX2 R153, R153 ;  /* 0x0000009900997308 */ /* 0x000e620000000800 */
[----:B------:R-:W-:-:S02]  /*33e0*/  FMUL R18, R29, 1.4426950216293334961 ;  /* 0x3fb8aa3b1d127820 */ /* 0x000fc40000400000 */
[----:B0-----:R-:W-:-:S04]  /*33f0*/  FADD R29, R145, R26 ;  /* 0x0000001a911d7221 */ /* 0x001fc80000000000 */
[----:B-1----:R-:W-:Y:S01]  /*3400*/  FADD R26, R24, R29 ;  /* 0x0000001d181a7221 */ /* 0x002fe20000000000 */
[----:B------:R-:W-:-:S03]  /*3410*/  FADD R7, R7, -R144 ;  /* 0x8000009007077221 */ /* 0x000fc60000000000 */
[----:B------:R-:W-:Y:S01]  /*3420*/  FADD R29, R27, R26 ;  /* 0x0000001a1b1d7221 */ /* 0x000fe20000000000 */
[----:B------:R-:W-:-:S03]  /*3430*/  FMUL R7, R7, 1.4426950216293334961 ;  /* 0x3fb8aa3b07077820 */ /* 0x000fc60000400000 */
[----:B------:R-:W-:Y:S01]  /*3440*/  FADD R158, R20, R29 ;  /* 0x0000001d149e7221 */ /* 0x000fe20000000000 */
[----:B------:R-:W0:Y:S01]  /*3450*/  MUFU.EX2 R155, R155 ;  /* 0x0000009b009b7308 */ /* 0x000e220000000800 */
[----:B------:R-:W-:Y:S02]  /*3460*/  FADD R26, R35, -R144 ;  /* 0x80000090231a7221 */ /* 0x000fe40000000000 */
[----:B------:R-:W-:Y:S02]  /*3470*/  FADD R29, R153, R158 ;  /* 0x0000009e991d7221 */ /* 0x000fe40000000000 */
[----:B------:R-:W-:Y:S02]  /*3480*/  FMUL R158, R26, 1.4426950216293334961 ;  /* 0x3fb8aa3b1a9e7820 */ /* 0x000fe40000400000 */
[----:B------:R-:W-:Y:S01]  /*3490*/  FADD R26, R12, R29 ;  /* 0x0000001d0c1a7221 */ /* 0x000fe20000000000 */
[----:B------:R-:W1:Y:S01]  /*34a0*/  MUFU.EX2 R7, R7 ;  /* 0x0000000700077308 */ /* 0x000e620000000800 */
[----:B------:R-:W-:-:S02]  /*34b0*/  FADD R34, R34, -R144 ;  /* 0x8000009022227221 */ /* 0x000fc40000000000 */
[----:B------:R-:W-:Y:S02]  /*34c0*/  FADD R29, R11, R26 ;  /* 0x0000001a0b1d7221 */ /* 0x000fe40000000000 */
[----:B------:R-:W-:Y:S02]  /*34d0*/  FMUL R26, R34, 1.4426950216293334961 ;  /* 0x3fb8aa3b221a7820 */ /* 0x000fe40000400000 */
[----:B------:R-:W-:Y:S01]  /*34e0*/  FADD R34, R152, R29 ;  /* 0x0000001d98227221 */ /* 0x000fe20000000000 */
[----:B------:R-:W1:Y:S01]  /*34f0*/  MUFU.EX2 R154, R154 ;  /* 0x0000009a009a7308 */ /* 0x000e620000000800 */
[----:B------:R-:W-:Y:S02]  /*3500*/  FADD R31, R31, -R144 ;  /* 0x800000901f1f7221 */ /* 0x000fe40000000000 */
[----:B0-----:R-:W-:Y:S01]  /*3510*/  FADD R34, R155, R34 ;  /* 0x000000229b227221 */ /* 0x001fe20000000000 */
[----:B------:R-:W-:-:S04]  /*3520*/  FADD R32, R32, -R144 ;  /* 0x8000009020207221 */ /* 0x000fc80000000000 */
[----:B------:R-:W0:Y:S01]  /*3530*/  MUFU.EX2 R157, R157 ;  /* 0x0000009d009d7308 */ /* 0x000e220000000800 */
[----:B------:R-:W-:Y:S01]  /*3540*/  FMUL R23, R31, 1.4426950216293334961 ;  /* 0x3fb8aa3b1f177820 */ /* 0x000fe20000400000 */
[----:B-1----:R-:W-:Y:S01]  /*3550*/  FADD R31, R7, R34 ;  /* 0x00000022071f7221 */ /* 0x002fe20000000000 */
[----:B------:R-:W-:-:S05]  /*3560*/  FMUL R32, R32, 1.4426950216293334961 ;  /* 0x3fb8aa3b20207820 */ /* 0x000fca0000400000 */
[----:B------:R-:W1:Y:S01]  /*3570*/  MUFU.EX2 R9, R9 ;  /* 0x0000000900097308 */ /* 0x000e620000000800 */
[----:B------:R-:W-:-:S07]  /*3580*/  FADD R31, R8, R31 ;  /* 0x0000001f081f7221 */ /* 0x000fce0000000000 */
[----:B------:R-:W0:Y:S01]  /*3590*/  MUFU.EX2 R10, R10 ;  /* 0x0000000a000a7308 */ /* 0x000e220000000800 */
[----:B------:R-:W-:-:S07]  /*35a0*/  FADD R21, R21, -R144 ;  /* 0x8000009015157221 */ /* 0x000fce0000000000 */
[----:B------:R0:W-:Y:S02]  /*35b0*/  MUFU.EX2 R35, R32 ;  /* 0x0000002000237308 */ /* 0x0001e40000000800 */
[----:B0-----:R-:W-:-:S06]  /*35c0*/  FADD R32, R154, R31 ;  /* 0x0000001f9a207221 */ /* 0x001fcc0000000000 */
[----:B------:R-:W0:Y:S01]  /*35d0*/  MUFU.EX2 R156, R156 ;  /* 0x0000009c009c7308 */ /* 0x000e220000000800 */
[----:B------:R-:W-:Y:S01]  /*35e0*/  FADD R32, R157, R32 ;  /* 0x000000209d207221 */ /* 0x000fe20000000000 */
[----:B------:R-:W-:-:S03]  /*35f0*/  FMUL R21, R21, 1.4426950216293334961 ;  /* 0x3fb8aa3b15157820 */ /* 0x000fc60000400000 */
[----:B-1----:R-:W-:-:S03]  /*3600*/  FADD R31, R9, R32 ;  /* 0x00000020091f7221 */ /* 0x002fc60000000000 */
[----:B------:R-:W1:Y:S01]  /*3610*/  MUFU.EX2 R13, R13 ;  /* 0x0000000d000d7308 */ /* 0x000e620000000800 */
[----:B------:R-:W-:-:S07]  /*3620*/  FADD R32, R10, R31 ;  /* 0x0000001f0a207221 */ /* 0x000fce0000000000 */
[----:B------:R-:W3:Y:S01]  /*3630*/  MUFU.EX2 R14, R14 ;  /* 0x0000000e000e7308 */ /* 0x000ee20000000800 */
[----:B------:R-:W-:Y:S01]  /*3640*/  FADD R159, R17, R32 ;  /* 0x00000020119f7221 */ /* 0x000fe20000000000 */
[----:B------:R-:W-:Y:S01]  /*3650*/  FMUL R15, R15, 1.4426950216293334961 ;  /* 0x3fb8aa3b0f0f7820 */ /* 0x000fe20000400000 */
[----:B------:R-:W-:-:S05]  /*3660*/  FADD R43, R43, -R144 ;  /* 0x800000902b2b7221 */ /* 0x000fca0000000000 */
[----:B------:R-:W4:Y:S01]  /*3670*/  MUFU.EX2 R21, R21 ;  /* 0x0000001500157308 */ /* 0x000f220000000800 */
[----:B0-----:R-:W-:Y:S01]  /*3680*/  FADD R34, R156, R159 ;  /* 0x0000009f9c227221 */ /* 0x001fe20000000000 */
[--C-:B------:R-:W-:Y:S01]  /*3690*/  FADD R41, R41, -R144.reuse ;  /* 0x8000009029297221 */ /* 0x100fe20000000000 */
[----:B------:R-:W-:Y:S01]  /*36a0*/  FMUL R32, R43, 1.4426950216293334961 ;  /* 0x3fb8aa3b2b207820 */ /* 0x000fe20000400000 */
[----:B------:R-:W-:Y:S01]  /*36b0*/  FADD R28, R28, -R144 ;  /* 0x800000901c1c7221 */ /* 0x000fe20000000000 */
[----:B-1----:R-:W-:Y:S01]  /*36c0*/  FADD R43, R13, R34 ;  /* 0x000000220d2b7221 */ /* 0x002fe20000000000 */
[----:B------:R-:W-:Y:S02]  /*36d0*/  FADD R38, R38, -R144 ;  /* 0x8000009026267221 */ /* 0x000fe40000000000 */
[----:B------:R-:W0:Y:S01]  /*36e0*/  MUFU.EX2 R15, R15 ;  /* 0x0000000f000f7308 */ /* 0x000e220000000800 */
[----:B------:R-:W-:Y:S01]  /*36f0*/  FMUL R41, R41, 1.4426950216293334961 ;  /* 0x3fb8aa3b29297820 */ /* 0x000fe20000400000 */
[----:B---3--:R-:W-:Y:S01]  /*3700*/  FADD R34, R14, R43 ;  /* 0x0000002b0e227221 */ /* 0x008fe20000000000 */
[----:B------:R-:W-:Y:S01]  /*3710*/  FMUL R28, R28, 1.4426950216293334961 ;  /* 0x3fb8aa3b1c1c7820 */ /* 0x000fe20000400000 */
[----:B------:R-:W-:-:S04]  /*3720*/  FMUL R29, R38, 1.4426950216293334961 ;  /* 0x3fb8aa3b261d7820 */ /* 0x000fc80000400000 */
[----:B------:R-:W1:Y:S08]  /*3730*/  MUFU.EX2 R16, R16 ;  /* 0x0000001000107308 */ /* 0x000e700000000800 */
[----:B------:R-:W3:Y:S08]  /*3740*/  MUFU.EX2 R25, R25 ;  /* 0x0000001900197308 */ /* 0x000ef00000000800 */
[----:B------:R4:W-:Y:S01]  /*3750*/  MUFU.EX2 R38, R41 ;  /* 0x0000002900267308 */ /* 0x0009e20000000800 */
[----:B------:R-:W-:Y:S01]  /*3760*/  FADD R40, R40, -R144 ;  /* 0x8000009028287221 */ /* 0x000fe20000000000 */
[----:B----4-:R-:W-:-:S06]  /*3770*/  FADD R41, R21, R34 ;  /* 0x0000002215297221 */ /* 0x010fcc0000000000 */
[----:B------:R-:W4:Y:S01]  /*3780*/  MUFU.EX2 R28, R28 ;  /* 0x0000001c001c7308 */ /* 0x000f220000000800 */
[----:B------:R-:W-:Y:S01]  /*3790*/  FADD R34, R22, R41 ;  /* 0x0000002916227221 */ /* 0x000fe20000000000 */
[----:B------:R-:W-:-:S03]  /*37a0*/  FMUL R31, R40, 1.4426950216293334961 ;  /* 0x3fb8aa3b281f7820 */ /* 0x000fc60000400000 */
[----:B0-----:R-:W-:-:S03]  /*37b0*/  FADD R41, R15, R34 ;  /* 0x000000220f297221 */ /* 0x001fc60000000000 */
[----:B------:R-:W0:Y:S01]  /*37c0*/  MUFU.EX2 R18, R18 ;  /* 0x0000001200127308 */ /* 0x000e220000000800 */
[----:B-1----:R-:W-:-:S07]  /*37d0*/  FADD R40, R16, R41 ;  /* 0x0000002910287221 */ /* 0x002fce0000000000 */
[----:B------:R-:W1:Y:S01]  /*37e0*/  MUFU.EX2 R23, R23 ;  /* 0x0000001700177308 */ /* 0x000e620000000800 */
[----:B---3--:R-:W-:Y:S01]  /*37f0*/  FADD R41, R25, R40 ;  /* 0x0000002819297221 */ /* 0x008fe20000000000 */
[----:B------:R-:W-:-:S03]  /*3800*/  FADD R37, R37, -R144 ;  /* 0x8000009025257221 */ /* 0x000fc60000000000 */
[----:B----4-:R-:W-:-:S03]  /*3810*/  FADD R41, R28, R41 ;  /* 0x000000291c297221 */ /* 0x010fc60000000000 */
[----:B------:R-:W3:Y:S01]  /*3820*/  MUFU.EX2 R158, R158 ;  /* 0x0000009e009e7308 */ /* 0x000ee20000000800 */
[----:B0-----:R-:W-:Y:S01]  /*3830*/  FADD R40, R18, R41 ;  /* 0x0000002912287221 */ /* 0x001fe20000000000 */
[----:B------:R-:W-:-:S06]  /*3840*/  FMUL R37, R37, 1.4426950216293334961 ;  /* 0x3fb8aa3b25257820 */ /* 0x000fcc0000400000 */
[----:B------:R-:W0:Y:S01]  /*3850*/  MUFU.EX2 R26, R26 ;  /* 0x0000001a001a7308 */ /* 0x000e220000000800 */
[----:B-1----:R-:W-:-:S07]  /*3860*/  FADD R40, R23, R40 ;  /* 0x0000002817287221 */ /* 0x002fce0000000000 */
[----:B------:R-:W1:Y:S01]  /*3870*/  MUFU.EX2 R29, R29 ;  /* 0x0000001d001d7308 */ /* 0x000e620000000800 */
[----:B------:R-:W-:Y:S01]  /*3880*/  FADD R41, R35, R40 ;  /* 0x0000002823297221 */ /* 0x000fe20000000000 */
[----:B------:R-:W-:-:S06]  /*3890*/  FADD R42, R42, -R144 ;  /* 0x800000902a2a7221 */ /* 0x000fcc0000000000 */
[----:B------:R-:W4:Y:S01]  /*38a0*/  MUFU.EX2 R37, R37 ;  /* 0x0000002500257308 */ /* 0x000f220000000800 */
[----:B---3--:R-:W-:Y:S01]  /*38b0*/  FADD R41, R158, R41 ;  /* 0x000000299e297221 */ /* 0x008fe20000000000 */
[----:B------:R-:W-:Y:S01]  /*38c0*/  FMUL R42, R42, 1.4426950216293334961 ;  /* 0x3fb8aa3b2a2a7820 */ /* 0x000fe20000400000 */
[----:B------:R-:W-:Y:S02]  /*38d0*/  FADD R45, R45, -R144 ;  /* 0x800000902d2d7221 */ /* 0x000fe40000000000 */
[----:B0-----:R-:W-:-:S03]  /*38e0*/  FADD R40, R26, R41 ;  /* 0x000000291a287221 */ /* 0x001fc60000000000 */
[----:B------:R-:W0:Y:S01]  /*38f0*/  MUFU.EX2 R31, R31 ;  /* 0x0000001f001f7308 */ /* 0x000e220000000800 */
[----:B-1----:R-:W-:Y:S01]  /*3900*/  FADD R40, R29, R40 ;  /* 0x000000281d287221 */ /* 0x002fe20000000000 */
[----:B------:R-:W-:Y:S01]  /*3910*/  FMUL R45, R45, 1.4426950216293334961 ;  /* 0x3fb8aa3b2d2d7820 */ /* 0x000fe20000400000 */
[----:B------:R-:W-:-:S05]  /*3920*/  FADD R46, R46, -R144 ;  /* 0x800000902e2e7221 */ /* 0x000fca0000000000 */
[----:B------:R-:W1:Y:S01]  /*3930*/  MUFU.EX2 R32, R32 ;  /* 0x0000002000207308 */ /* 0x000e620000000800 */
[----:B----4-:R-:W-:Y:S01]  /*3940*/  FADD R41, R37, R40 ;  /* 0x0000002825297221 */ /* 0x010fe20000000000 */
[----:B------:R-:W-:Y:S01]  /*3950*/  FMUL R34, R46, 1.4426950216293334961 ;  /* 0x3fb8aa3b2e227820 */ /* 0x000fe20000400000 */
[----:B------:R-:W-:-:S05]  /*3960*/  FADD R47, R47, -R144 ;  /* 0x800000902f2f7221 */ /* 0x000fca0000000000 */
[----:B------:R-:W3:Y:S01]  /*3970*/  MUFU.EX2 R42, R42 ;  /* 0x0000002a002a7308 */ /* 0x000ee20000000800 */
[----:B------:R-:W-:Y:S01]  /*3980*/  FADD R40, R38, R41 ;  /* 0x0000002926287221 */ /* 0x000fe20000000000 */
[----:B------:R-:W-:Y:S01]  /*3990*/  FADD R48, R48, -R144 ;  /* 0x8000009030307221 */ /* 0x000fe20000000000 */
[----:B------:R-:W-:-:S05]  /*39a0*/  FMUL R47, R47, 1.4426950216293334961 ;  /* 0x3fb8aa3b2f2f7820 */ /* 0x000fca0000400000 */
[----:B------:R-:W4:Y:S01]  /*39b0*/  MUFU.EX2 R45, R45 ;  /* 0x0000002d002d7308 */ /* 0x000f220000000800 */
[----:B0-----:R-:W-:Y:S01]  /*39c0*/  FADD R41, R31, R40 ;  /* 0x000000281f297221 */ /* 0x001fe20000000000 */
[----:B------:R-:W-:Y:S01]  /*39d0*/  FMUL R48, R48, 1.4426950216293334961 ;  /* 0x3fb8aa3b30307820 */ /* 0x000fe20000400000 */
[----:B------:R-:W-:-:S05]  /*39e0*/  FADD R49, R49, -R144 ;  /* 0x8000009031317221 */ /* 0x000fca0000000000 */
[----:B------:R-:W0:Y:S01]  /*39f0*/  MUFU.EX2 R34, R34 ;  /* 0x0000002200227308 */ /* 0x000e220000000800 */
[----:B-1----:R-:W-:Y:S01]  /*3a00*/  FADD R41, R32, R41 ;  /* 0x0000002920297221 */ /* 0x002fe20000000000 */
[----:B------:R-:W-:Y:S01]  /*3a10*/  FMUL R49, R49, 1.4426950216293334961 ;  /* 0x3fb8aa3b31317820 */ /* 0x000fe20000400000 */
[----:B------:R-:W-:-:S05]  /*3a20*/  FADD R50, R50, -R144 ;  /* 0x8000009032327221 */ /* 0x000fca0000000000 */
[----:B------:R-:W1:Y:S01]  /*3a30*/  MUFU.EX2 R159, R47 ;  /* 0x0000002f009f7308 */ /* 0x000e620000000800 */
[----:B---3--:R-:W-:Y:S01]  /*3a40*/  FADD R40, R42, R41 ;  /* 0x000000292a287221 */ /* 0x008fe20000000000 */
[----:B------:R-:W-:Y:S01]  /*3a50*/  FMUL R50, R50, 1.4426950216293334961 ;  /* 0x3fb8aa3b32327820 */ /* 0x000fe20000400000 */
[----:B------:R-:W-:-:S05]  /*3a60*/  FADD R51, R51, -R144 ;  /* 0x8000009033337221 */ /* 0x000fca0000000000 */
[----:B------:R-:W3:Y:S01]  /*3a70*/  MUFU.EX2 R48, R48 ;  /* 0x0000003000307308 */ /* 0x000ee20000000800 */
[----:B----4-:R-:W-:Y:S01]  /*3a80*/  FADD R41, R45, R40 ;  /* 0x000000282d297221 */ /* 0x010fe20000000000 */
[----:B------:R-:W-:Y:S01]  /*3a90*/  FMUL R51, R51, 1.4426950216293334961 ;  /* 0x3fb8aa3b33337820 */ /* 0x000fe20000400000 */
[----:B------:R-:W-:Y:S01]  /*3aa0*/  FADD R52, R52, -R144 ;  /* 0x8000009034347221 */ /* 0x000fe20000000000 */
[----:B------:R-:W-:-:S04]  /*3ab0*/  F2FP.SATFINITE.E4M3.F32.PACK_AB_MERGE_C R153, R153, R20, RZ ;  /* 0x000000149999723e */ /* 0x000fc800048070ff */
[----:B------:R-:W4:Y:S01]  /*3ac0*/  MUFU.EX2 R49, R49 ;  /* 0x0000003100317308 */ /* 0x000f220000000800 */
[----:B------:R-:W-:Y:S01]  /*3ad0*/  FADD R53, R53, -R144 ;  /* 0x8000009035357221 */ /* 0x000fe20000000000 */
[----:B0-----:R-:W-:Y:S01]  /*3ae0*/  FADD R20, R34, R41 ;  /* 0x0000002922147221 */ /* 0x001fe20000000000 */
[----:B------:R-:W-:-:S05]  /*3af0*/  FMUL R52, R52, 1.4426950216293334961 ;  /* 0x3fb8aa3b34347820 */ /* 0x000fca0000400000 */
[----:B------:R-:W0:Y:S01]  /*3b00*/  MUFU.EX2 R50, R50 ;  /* 0x0000003200327308 */ /* 0x000e220000000800 */
[----:B------:R-:W-:Y:S01]  /*3b10*/  FMUL R53, R53, 1.4426950216293334961 ;  /* 0x3fb8aa3b35357820 */ /* 0x000fe20000400000 */
[----:B-1----:R-:W-:Y:S01]  /*3b20*/  FADD R41, R159, R20 ;  /* 0x000000149f297221 */ /* 0x002fe20000000000 */
[----:B------:R-:W-:-:S05]  /*3b30*/  FADD R54, R54, -R144 ;  /* 0x8000009036367221 */ /* 0x000fca0000000000 */
[----:B------:R-:W1:Y:S01]  /*3b40*/  MUFU.EX2 R51, R51 ;  /* 0x0000003300337308 */ /* 0x000e620000000800 */
[----:B---3--:R-:W-:Y:S01]  /*3b50*/  FADD R20, R48, R41 ;  /* 0x0000002930147221 */ /* 0x008fe20000000000 */
[----:B------:R-:W-:Y:S01]  /*3b60*/  FMUL R54, R54, 1.4426950216293334961 ;  /* 0x3fb8aa3b36367820 */ /* 0x000fe20000400000 */
[----:B------:R-:W-:Y:S01]  /*3b70*/  FADD R55, R55, -R144 ;  /* 0x8000009037377221 */ /* 0x000fe20000000000 */
[----:B------:R-:W-:-:S04]  /*3b80*/  F2FP.SATFINITE.E4M3.F32.PACK_AB_MERGE_C R156, R156, R17, RZ ;  /* 0x000000119c9c723e */ /* 0x000fc800048070ff */
[----:B------:R-:W3:Y:S01]  /*3b90*/  MUFU.EX2 R52, R52 ;  /* 0x0000003400347308 */ /* 0x000ee20000000800 */
[----:B----4-:R-:W-:Y:S01]  /*3ba0*/  FADD R17, R49, R20 ;  /* 0x0000001431117221 */ /* 0x010fe20000000000 */
[----:B------:R-:W-:-:S06]  /*3bb0*/  FMUL R55, R55, 1.4426950216293334961 ;  /* 0x3fb8aa3b37377820 */ /* 0x000fcc0000400000 */
[----:B------:R-:W4:Y:S01]  /*3bc0*/  MUFU.EX2 R53, R53 ;  /* 0x0000003500357308 */ /* 0x000f220000000800 */
[----:B0-----:R-:W-:Y:S01]  /*3bd0*/  FADD R20, R50, R17 ;  /* 0x0000001132147221 */ /* 0x001fe20000000000 */
[--C-:B------:R-:W-:Y:S01]  /*3be0*/  FADD R56, R56, -R144.reuse ;  /* 0x8000009038387221 */ /* 0x100fe20000000000 */
[--C-:B------:R-:W-:Y:S01]  /*3bf0*/  FADD R57, R57, -R144.reuse ;  /* 0x8000009039397221 */ /* 0x100fe20000000000 */
[----:B------:R-:W-:-:S04]  /*3c00*/  FADD R60, R60, -R144 ;  /* 0x800000903c3c7221 */ /* 0x000fc80000000000 */
[----:B------:R-:W0:Y:S01]  /*3c10*/  MUFU.EX2 R54, R54 ;  /* 0x0000003600367308 */ /* 0x000e220000000800 */
[----:B------:R-:W-:Y:S01]  /*3c20*/  FADD R61, R61, -R144 ;  /* 0x800000903d3d7221 */ /* 0x000fe20000000000 */
[----:B-1----:R-:W-:Y:S01]  /*3c30*/  FADD R17, R51, R20 ;  /* 0x0000001433117221 */ /* 0x002fe20000000000 */
[----:B------:R-:W-:Y:S01]  /*3c40*/  FMUL R56, R56, 1.4426950216293334961 ;  /* 0x3fb8aa3b38387820 */ /* 0x000fe20000400000 */
[----:B------:R-:W-:-:S04]  /*3c50*/  FMUL R57, R57, 1.4426950216293334961 ;  /* 0x3fb8aa3b39397820 */ /* 0x000fc80000400000 */
[----:B------:R-:W1:Y:S01]  /*3c60*/  MUFU.EX2 R55, R55 ;  /* 0x0000003700377308 */ /* 0x000e620000000800 */
[--C-:B------:R-:W-:Y:S01]  /*3c70*/  FADD R58, R58, -R144.reuse ;  /* 0x800000903a3a7221 */ /* 0x100fe20000000000 */
[----:B------:R-:W-:Y:S01]  /*3c80*/  FMUL R60, R60, 1.4426950216293334961 ;  /* 0x3fb8aa3b3c3c7820 */ /* 0x000fe20000400000 */
[----:B------:R-:W-:Y:S01]  /*3c90*/  FMUL R61, R61, 1.4426950216293334961 ;  /* 0x3fb8aa3b3d3d7820 */ /* 0x000fe20000400000 */
[----:B------:R-:W-:Y:S01]  /*3ca0*/  FADD R59, R59, -R144 ;  /* 0x800000903b3b7221 */ /* 0x000fe20000000000 */
[----:B---3--:R-:W-:Y:S01]  /*3cb0*/  FADD R20, R52, R17 ;  /* 0x0000001134147221 */ /* 0x008fe20000000000 */
[----:B------:R-:W-:Y:S01]  /*3cc0*/  F2FP.SATFINITE.E4M3.F32.PACK_AB_MERGE_C R48, R49, R48, RZ ;  /* 0x000000303130723e */ /* 0x000fe200048070ff */
[----:B------:R-:W-:Y:S01]  /*3cd0*/  FMUL R58, R58, 1.4426950216293334961 ;  /* 0x3fb8aa3b3a3a7820 */ /* 0x000fe20000400000 */
[----:B------:R-:W-:Y:S01]  /*3ce0*/  F2FP.SATFINITE.E4M3.F32.PACK_AB_MERGE_C R62, R63, R62, RZ ;  /* 0x0000003e3f3e723e */ /* 0x000fe200048070ff */
[----:B------:R-:W-:Y:S01]  /*3cf0*/  FMUL R59, R59, 1.4426950216293334961 ;  /* 0x3fb8aa3b3b3b7820 */ /* 0x000fe20000400000 */
[C---:B----4-:R-:W-:Y:S01]  /*3d00*/  F2FP.SATFINITE.E4M3.F32.PACK_AB_MERGE_C R49, R53.reuse, R52, RZ ;  /* 0x000000343531723e */ /* 0x050fe200048070ff */
[----:B------:R-:W-:Y:S01]  /*3d10*/  MUFU.EX2 R56, R56 ;  /* 0x0000003800387308 */ /* 0x000fe20000000800 */
[----:B------:R-:W-:Y:S01]  /*3d20*/  FADD R53, R53, R20 ;  /* 0x0000001435357221 */ /* 0x000fe20000000000 */
[----:B------:R-:W-:-:S02]  /*3d30*/  F2FP.SATFINITE.E4M3.F32.PACK_AB_MERGE_C R145, R145, R36, RZ ;  /* 0x000000249191723e */ /* 0x000fc400048070ff */
[----:B------:R-:W-:Y:S01]  /*3d40*/  F2FP.SATFINITE.E4M3.F32.PACK_AB_MERGE_C R36, R5, R4, R62 ;  /* 0x000000040524723e */ /* 0x000fe2000480703e */
[----:B0-----:R-:W-:-:S03]  /*3d50*/  FADD R4, R54, R53 ;  /* 0x0000003536047221 */ /* 0x001fc60000000000 */
[----:B------:R-:W-:Y:S01]  /*3d60*/  MUFU.EX2 R57, R57 ;  /* 0x0000003900397308 */ /* 0x000fe20000000800 */
[----:B------:R-:W-:-:S07]  /*3d70*/  IMAD.SHL.U32 R43, R120, 0x8, RZ ;  /* 0x00000008782b7824 */ /* 0x000fce00078e00ff */
[----:B------:R-:W-:Y:S01]  /*3d80*/  MUFU.EX2 R60, R60 ;  /* 0x0000003c003c7308 */ /* 0x000fe20000000800 */
[----:B-1----:R-:W-:-:S07]  /*3d90*/  FADD R5, R55, R4 ;  /* 0x0000000437057221 */ /* 0x002fce0000000000 */
[----:B------:R-:W0:Y:S01]  /*3da0*/  MUFU.EX2 R61, R61 ;  /* 0x0000003d003d7308 */ /* 0x000e220000000800 */
[----:B------:R-:W-:Y:S01]  /*3db0*/  FADD R4, -R144, -INF ;  /* 0xff80000090047421 */ /* 0x000fe20000000100 */
[----:B------:R-:W-:-:S06]  /*3dc0*/  LOP3.LUT R120, R120, 0x7f, RZ, 0xc0, !PT ;  /* 0x0000007f78787812 */ /* 0x000fcc00078ec0ff */
[----:B------:R-:W-:Y:S01]  /*3dd0*/  MUFU.EX2 R58, R58 ;  /* 0x0000003a003a7308 */ /* 0x000fe20000000800 */
[----:B------:R-:W-:-:S07]  /*3de0*/  LOP3.LUT R43, R43, 0x30, RZ, 0xc0, !PT ;  /* 0x000000302b2b7812 */ /* 0x000fce00078ec0ff */
[----:B------:R-:W1:Y:S01]  /*3df0*/  MUFU.EX2 R59, R59 ;  /* 0x0000003b003b7308 */ /* 0x000e620000000800 */
[----:B--2---:R-:W-:Y:S01]  /*3e00*/  STS.U8 [R70+UR9+0x3000], R121 ;  /* 0x0030007946007988 */ /* 0x004fe20008000009 */
[----:B------:R-:W-:Y:S01]  /*3e10*/  FMUL R52, R4, 1.4426950216293334961 ;  /* 0x3fb8aa3b04347820 */ /* 0x000fe20000400000 */
[----:B------:R-:W-:Y:S02]  /*3e20*/  IMAD R120, R120, 0x40, R43 ;  /* 0x0000004078787824 */ /* 0x000fe400078e022b */
[----:B------:R-:W-:Y:S01]  /*3e30*/  STS.U8 [R70+UR9+0x3200], R123 ;  /* 0x0032007b46007988 */ /* 0x000fe20008000009 */
[----:B------:R-:W-:-:S03]  /*3e40*/  F2FP.SATFINITE.E4M3.F32.PACK_AB_MERGE_C R66, R67, R66, RZ ;  /* 0x000000424342723e */ /* 0x000fc600048070ff */
        /* <DEDUP_REMOVED lines=15> */
[----:B------:R-:W-:-:S03]  /*3f40*/  F2FP.SATFINITE.E4M3.F32.PACK_AB_MERGE_C R49, R51, R50, R49 ;  /* 0x000000323331723e */ /* 0x000fc60004807031 */
[----:B-----5:R-:W-:Y:S01]  /*3f50*/  STS.U8 [R68+UR9+0x3500], R149 ;  /* 0x0035009544007988 */ /* 0x020fe20008000009 */
[----:B------:R-:W-:-:S03]  /*3f60*/  F2FP.SATFINITE.E4M3.F32.PACK_AB_MERGE_C R38, R39, R44, R145 ;  /* 0x0000002c2726723e */ /* 0x000fc60004807091 */
[----:B------:R-:W-:Y:S01]  /*3f70*/  STS.U8 [R68+UR9+0x3700], R151 ;  /* 0x0037009744007988 */ /* 0x000fe20008000009 */
[----:B0-----:R-:W-:-:S03]  /*3f80*/  F2FP.SATFINITE.E4M3.F32.PACK_AB_MERGE_C R51, R61, R60, RZ ;  /* 0x0000003c3d33723e */ /* 0x001fc600048070ff */
[----:B------:R0:W-:Y:S01]  /*3f90*/  STS.U8 [R3+UR9+0x3580], R6 ;  /* 0x0035800603007988 */ /* 0x0001e20008000009 */
[----:B------:R-:W-:Y:S01]  /*3fa0*/  F2FP.SATFINITE.E4M3.F32.PACK_AB_MERGE_C R37, R65, R64, R66 ;  /* 0x000000404125723e */ /* 0x000fe20004807042 */
[----:B------:R-:W2:Y:S01]  /*3fb0*/  MUFU.EX2 R52, R52 ;  /* 0x0000003400347308 */ /* 0x000ea20000000800 */
[----:B------:R-:W-:Y:S02]  /*3fc0*/  F2FP.SATFINITE.E4M3.F32.PACK_AB_MERGE_C R39, R27, R24, R153 ;  /* 0x000000181b27723e */ /* 0x000fe40004807099 */
[----:B------:R-:W-:Y:S02]  /*3fd0*/  F2FP.SATFINITE.E4M3.F32.PACK_AB_MERGE_C R41, R8, R7, R154 ;  /* 0x000000070829723e */ /* 0x000fe4000480709a */
[----:B------:R-:W-:Y:S01]  /*3fe0*/  F2FP.SATFINITE.E4M3.F32.PACK_AB_MERGE_C R40, R11, R12, R40 ;  /* 0x0000000c0b28723e */ /* 0x000fe20004807028 */
[----:B0-----:R-:W-:Y:S01]  /*3ff0*/  FADD R6, R56, R5 ;  /* 0x0000000538067221 */ /* 0x001fe20000000000 */
[----:B------:R-:W-:Y:S02]  /*4000*/  F2FP.SATFINITE.E4M3.F32.PACK_AB_MERGE_C R56, R57, R56, RZ ;  /* 0x000000383938723e */ /* 0x000fe400048070ff */
[----:B------:R-:W-:-:S02]  /*4010*/  F2FP.SATFINITE.E4M3.F32.PACK_AB_MERGE_C R42, R10, R9, R156 ;  /* 0x000000090a2a723e */ /* 0x000fc4000480709c */
[----:B------:R-:W-:Y:S02]  /*4020*/  F2FP.SATFINITE.E4M3.F32.PACK_AB_MERGE_C R43, R14, R13, R43 ;  /* 0x0000000d0e2b723e */ /* 0x000fe4000480702b */
[----:B------:R-:W-:Y:S02]  /*4030*/  LOP3.LUT R121, R120, 0x10, RZ, 0x3c, !PT ;  /* 0x0000001078797812 */ /* 0x000fe400078e3cff */
[----:B------:R-:W-:Y:S02]  /*4040*/  F2FP.SATFINITE.E4M3.F32.PACK_AB_MERGE_C R45, R23, R18, R35 ;  /* 0x00000012172d723e */ /* 0x000fe40004807023 */
[----:B------:R-:W-:Y:S02]  /*4050*/  F2FP.SATFINITE.E4M3.F32.PACK_AB_MERGE_C R44, R16, R15, R25 ;  /* 0x0000000f102c723e */ /* 0x000fe40004807019 */
[----:B------:R-:W-:Y:S02]  /*4060*/  F2FP.SATFINITE.E4M3.F32.PACK_AB_MERGE_C R46, R29, R26, R46 ;  /* 0x0000001a1d2e723e */ /* 0x000fe4000480702e */
[----:B------:R-:W-:-:S02]  /*4070*/  F2FP.SATFINITE.E4M3.F32.PACK_AB_MERGE_C R47, R32, R31, R47 ;  /* 0x0000001f202f723e */ /* 0x000fc4000480702f */
[C---:B------:R-:W-:Y:S01]  /*4080*/  LOP3.LUT R122, R120.reuse, 0x20, RZ, 0x3c, !PT ;  /* 0x00000020787a7812 */ /* 0x040fe200078e3cff */
[----:B------:R0:W-:Y:S01]  /*4090*/  STS.U8 [R3+UR9+0x3180], R146 ;  /* 0x0031809203007988 */ /* 0x0001e20008000009 */
[----:B------:R-:W-:Y:S02]  /*40a0*/  F2FP.SATFINITE.E4M3.F32.PACK_AB_MERGE_C R48, R159, R34, R48 ;  /* 0x000000229f30723e */ /* 0x000fe40004807030 */
[----:B------:R-:W-:Y:S01]  /*40b0*/  F2FP.SATFINITE.E4M3.F32.PACK_AB_MERGE_C R50, R55, R54, R56 ;  /* 0x000000363732723e */ /* 0x000fe20004807038 */
[----:B------:R0:W-:Y:S01]  /*40c0*/  STS.U8 [R3+UR9+0x3380], R148 ;  /* 0x0033809403007988 */ /* 0x0001e20008000009 */
[----:B------:R-:W-:Y:S02]  /*40d0*/  LOP3.LUT R123, R120, 0x30, RZ, 0x3c, !PT ;  /* 0x00000030787b7812 */ /* 0x000fe400078e3cff */
[----:B-1----:R-:W-:Y:S01]  /*40e0*/  F2FP.SATFINITE.E4M3.F32.PACK_AB_MERGE_C R51, R59, R58, R51 ;  /* 0x0000003a3b33723e */ /* 0x002fe20004807033 */
[----:B------:R0:W-:Y:S01]  /*40f0*/  STS.U8 [R3+UR9+0x3780], R150 ;  /* 0x0037809603007988 */ /* 0x0001e20008000009 */
[----:B------:R-:W-:-:S03]  /*4100*/  FADD R57, R57, R6 ;  /* 0x0000000639397221 */ /* 0x000fc60000000000 */
[----:B------:R0:W-:Y:S04]  /*4110*/  STS.128 [R120+UR9], R36 ;  /* 0x0000002478007988 */ /* 0x0001e80008000c09 */
[----:B------:R0:W-:Y:S04]  /*4120*/  STS.128 [R121+UR9], R40 ;  /* 0x0000002879007988 */ /* 0x0001e80008000c09 */
[----:B------:R0:W-:Y:S04]  /*4130*/  STS.128 [R122+UR9], R44 ;  /* 0x0000002c7a007988 */ /* 0x0001e80008000c09 */
[----:B------:R0:W-:Y:S01]  /*4140*/  STS.128 [R123+UR9], R48 ;  /* 0x000000307b007988 */ /* 0x0001e20008000c09 */
[----:B------:R-:W1:Y:S01]  /*4150*/  LDTM.x32 R4, tmem[UR11] ;  /* 0x0000000b000479ee */ /* 0x000e6200082c0000 */
[----:B------:R-:W-:Y:S01]  /*4160*/  NOP ;  /* 0x0000000000007918 */ /* 0x000fe20000000000 */
[----:B--2---:R-:W-:Y:S05]  /*4170*/  @!P0 BRA `(.L_x_9) ;  /* 0x0000000000848947 */ /* 0x004fea0003800000 */
[C---:B-1----:R-:W-:Y:S01]  /*4180*/  FMUL R4, R52.reuse, R4 ;  /* 0x0000000434047220 */ /* 0x042fe20000400000 */
[C---:B------:R-:W-:Y:S01]  /*4190*/  FMUL R5, R52.reuse, R5 ;  /* 0x0000000534057220 */ /* 0x040fe20000400000 */
        /* <DEDUP_REMOVED lines=29> */
[----:B------:R-:W-:-:S04]  /*4370*/  FMUL R35, R52, R35 ;  /* 0x0000002334237220 */ /* 0x000fc80000400000 */
[----:B------:R2:W-:Y:S03]  /*4380*/  STTM.x32 tmem[UR11], R4 ;  /* 0x00000004000079ed */ /* 0x0005e600082c000b */
.L_x_9:
[----:B-1----:R-:W1:Y:S02]  /*4390*/  FENCE.VIEW.ASYNC.T ;  /* 0x00000000000073c6 */ /* 0x002e640000000200 */
[----:B-1----:R-:W-:Y:S01]  /*43a0*/  BAR.SYNC.DEFER_BLOCKING 0x0 ;  /* 0x0000000000007b1d */ /* 0x002fe20000010000 */
[----:B------:R-:W-:Y:S01]  /*43b0*/  FADD R58, R58, R57 ;  /* 0x000000393a3a7221 */ /* 0x000fe20000000000 */
[----:B------:R-:W-:Y:S01]  /*43c0*/  UIADD3 UR14, UPT, UPT, UR9, 0x4800, URZ ;  /* 0x00004800090e7890 */ /* 0x000fe2000fffe0ff */
[----:B------:R-:W-:Y:S02]  /*43d0*/  FSEL R144, R144, -INF , P0 ;  /* 0xff80000090907808 */ /* 0x000fe40000000000 */
[----:B------:R-:W-:Y:S01]  /*43e0*/  FADD R59, R59, R58 ;  /* 0x0000003a3b3b7221 */ /* 0x000fe20000000000 */
[----:B------:R-:W-:-:S03]  /*43f0*/  UMOV UR17, 0x80004020 ;  /* 0x8000402000117882 */ /* 0x000fc60000000000 */
[----:B------:R-:W-:-:S04]  /*4400*/  FADD R60, R60, R59 ;  /* 0x0000003b3c3c7221 */ /* 0x000fc80000000000 */
[----:B------:R-:W-:-:S04]  /*4410*/  FADD R61, R61, R60 ;  /* 0x0000003c3d3d7221 */ /* 0x000fc80000000000 */
[----:B------:R-:W-:-:S05]  /*4420*/  FADD R61, R52, R61 ;  /* 0x0000003d343d7221 */ /* 0x000fca0000000000 */
[----:B------:R-:W-:Y:S01]  /*4430*/  FSEL R140, R61, 1, P0 ;  /* 0x3f8000003d8c7808 */ /* 0x000fe20000000000 */
[----:B------:R1:W-:Y:S06]  /*4440*/  MEMBAR.ALL.CTA ;  /* 0x0000000000007992 */ /* 0x0003ec0000008000 */
[----:B-1----:R-:W1:Y:S02]  /*4450*/  FENCE.VIEW.ASYNC.S ;  /* 0x00000000000073c6 */ /* 0x002e640000000000 */
[----:B-1----:R-:W-:Y:S06]  /*4460*/  BAR.SYNC.DEFER_BLOCKING 0x0 ;  /* 0x0000000000007b1d */ /* 0x002fec0000010000 */
[----:B------:R-:W-:Y:S05]  /*4470*/  @!P1 BRA `(.L_x_10) ;  /* 0x0000000000809947 */ /* 0x000fea0003800000 */
[----:B------:R-:W-:Y:S01]  /*4480*/  UIADD3 UR4, UPT, UPT, UR9, 0x3000, URZ ;  /* 0x0000300009047890 */ /* 0x000fe2000fffe0ff */
[----:B------:R-:W-:Y:S01]  /*4490*/  BSSY.RECONVERGENT B0, `(.L_x_11) ;  /* 0x000001d000007945 */ /* 0x000fe20003800200 */
[----:B------:R-:W-:Y:S02]  /*44a0*/  USHF.R.U32.HI UR16, URZ, 0x4, UR9 ;  /* 0x00000004ff107899 */ /* 0x000fe40008011609 */
[----:B------:R-:W-:Y:S02]  /*44b0*/  USHF.R.U32.HI UR4, URZ, 0x4, UR4 ;  /* 0x00000004ff047899 */ /* 0x000fe40008011604 */
[----:B------:R-:W-:Y:S02]  /*44c0*/  USGXT.U32 UR16, UR16, 0xe ;  /* 0x0000000e1010789a */ /* 0x000fe40008000000 */
[----:B------:R-:W-:Y:S02]  /*44d0*/  USGXT.U32 UR4, UR4, 0xe ;  /* 0x0000000e0404789a */ /* 0x000fe40008000000 */
[----:B------:R-:W-:Y:S01]  /*44e0*/  UIADD3 UR18, UP1, UPT, UR16, 0x2, URZ ;  /* 0x0000000210127890 */ /* 0x000fe2000ff3e0ff */
[----:B------:R-:W-:Y:S01]  /*44f0*/  ELECT P0, URZ, PT ;  /* 0x0000000000ff782f */ /* 0x000fe20003800000 */
[----:B------:R-:W-:Y:S01]  /*4500*/  UMOV UR6, 0xfffffffe ;  /* 0xfffffffe00067882 */ /* 0x000fe20000000000 */
[----:B------:R-:W-:Y:S01]  /*4510*/  UMOV UR7, 0x7fffbfdf ;  /* 0x7fffbfdf00077882 */ /* 0x000fe20000000000 */
[----:B------:R-:W-:Y:S01]  /*4520*/  UMOV UR5, URZ ;  /* 0x000000ff00057c82 */ /* 0x000fe20008000000 */
[----:B------:R-:W-:-:S02]  /*4530*/  UIADD3.X UR19, UPT, UPT, URZ, -0x7fffbfe0, URZ, UP1, !UPT ;  /* 0x80004020ff137890 */ /* 0x000fc40008ffe4ff */
[----:B------:R-:W-:Y:S01]  /*4540*/  UIADD3.64 UR6, UPT, UPT, UR4, -UR6, URZ ;  /* 0x8000000604067297 */ /* 0x000fe2000fffe0ff */
[----:B------:R-:W-:Y:S01]  /*4550*/  UMOV UR26, 0x0 ;  /* 0x00000000001a7882 */ /* 0x000fe20000000000 */
[----:B------:R-:W-:Y:S01]  /*4560*/  UMOV UR27, 0x8080010 ;  /* 0x08080010001b7882 */ /* 0x000fe20000000000 */
[----:B------:R-:W-:Y:S01]  /*4570*/  UMOV UR12, UR16 ;  /* 0x00000010000c7c82 */ /* 0x000fe20008000000 */
[----:B------:R-:W-:Y:S01]  /*4580*/  UMOV UR13, UR17 ;  /* 0x00000011000d7c82 */ /* 0x000fe20008000000 */
[----:B------:R-:W-:Y:S01]  /*4590*/  UMOV UR5, 0x80004020 ;  /* 0x8000402000057882 */ /* 0x000fe20000000000 */
[----:B------:R-:W-:Y:S01]  /*45a0*/  UMOV UR30, 0x0 ;  /* 0x00000000001e7882 */ /* 0x000fe20000000000 */
[----:B------:R1:W-:Y:S01]  /*45b0*/  UTCQMMA gdesc[UR12], gdesc[UR4], tmem[UR8], tmem[UR26], idesc[UR27], UPT ;  /* 0x00ff1a040c0075ea */ /* 0x0003e2000b800308 */
[----:B------:R-:W-:Y:S01]  /*45c0*/  UMOV UR31, 0x8080010 ;  /* 0x08080010001f7882 */ /* 0x000fe20000000000 */
[----:B-1----:R-:W-:Y:S01]  /*45d0*/  UMOV UR4, UR18 ;  /* 0x0000001200047c82 */ /* 0x002fe20008000000 */
[----:B------:R-:W-:-:S02]  /*45e0*/  UMOV UR5, UR19 ;  /* 0x0000001300057c82 */ /* 0x000fc40008000000 */
[----:B------:R1:W-:Y:S01]  /*45f0*/  UTCQMMA gdesc[UR4], gdesc[UR6], tmem[UR8], tmem[UR30], idesc[UR31], UPT ;  /* 0x00ff1e06040075ea */ /* 0x0003e2000b800308 */
[----:B------:R-:W-:Y:S05]  /*4600*/  @!P0 BRA `(.L_x_12) ;  /* 0x0000000000148947 */ /* 0x000fea0003800000 */
[----:B-1----:R-:W-:Y:S01]  /*4610*/  UMOV UR4, UR14 ;  /* 0x0000000e00047c82 */ /* 0x002fe20008000000 */
[----:B------:R-:W-:Y:S02]  /*4620*/  UMOV UR5, URZ ;  /* 0x000000ff00057c82 */ /* 0x000fe40008000000 */
[----:B------:R-:W-:Y:S02]  /*4630*/  UMOV UR4, UR4 ;  /* 0x0000000400047c82 */ /* 0x000fe40008000000 */
[----:B------:R3:W-:Y:S01]  /*4640*/  UTCBAR [UR4], URZ ;  /* 0x000000ff040073e9 */ /* 0x0007e200080000ff */
[----:B------:R-:W-:Y:S02]  /*4650*/  NOP ;  /* 0x0000000000007918 */ /* 0x000fe40000000000 */
.L_x_12:
[----:B-1-3--:R-:W-:Y:S05]  /*4660*/  BSYNC.RECONVERGENT B0 ;  /* 0x0000000000007941 */ /* 0x00afea0003800200 */
.L_x_11:
[----:B------:R-:W-:Y:S05]  /*4670*/  BRA `(.L_x_13) ;  /* 0x0000000000187947 */ /* 0x000fea0003800000 */
.L_x_10:
[----:B------:R-:W-:-:S13]  /*4680*/  ISETP.GE.AND P0, PT, R71, RZ, PT ;  /* 0x000000ff4700720c */ /* 0x000fda0003f06270 */
[----:B------:R-:W-:Y:S05]  /*4690*/  @!P0 BRA `(.L_x_14) ;  /* 0x0000004800648947 */ /* 0x000fea0003800000 */
[----:B------:R-:W-:-:S04]  /*46a0*/  USHF.R.U32.HI UR16, URZ, 0x4, UR9 ;  /* 0x00000004ff107899 */ /* 0x000fc80008011609 */
[----:B------:R-:W-:-:S04]  /*46b0*/  USGXT.U32 UR16, UR16, 0xe ;  /* 0x0000000e1010789a */ /* 0x000fc80008000000 */
[----:B------:R-:W-:-:S04]  /*46c0*/  UIADD3 UR18, UP1, UPT, UR16, 0x2, URZ ;  /* 0x0000000210127890 */ /* 0x000fc8000ff3e0ff */
[----:B------:R-:W-:-:S12]  /*46d0*/  UIADD3.X UR19, UPT, UPT, URZ, -0x7fffbfe0, URZ, UP1, !UPT ;  /* 0x80004020ff137890 */ /* 0x000fd80008ffe4ff */
.L_x_13:
[----:B------:R-:W-:Y:S01]  /*46e0*/  UIADD3 UR5, UPT, UPT, UR9, 0x2000, URZ ;  /* 0x0000200009057890 */ /* 0x000fe2000fffe0ff */
[----:B------:R-:W-:Y:S01]  /*46f0*/  IMAD.SHL.U32 R141, R141, 0x40, RZ ;  /* 0x000000408d8d7824 */ /* 0x000fe200078e00ff */
[----:B------:R-:W-:Y:S01]  /*4700*/  UIADD3 UR4, UPT, UPT, UR9, 0x4000, URZ ;  /* 0x0000400009047890 */ /* 0x000fe2000fffe0ff */
[----:B0-----:R-:W-:Y:S01]  /*4710*/  IMAD.MOV.U32 R146, RZ, RZ, RZ ;  /* 0x000000ffff927224 */ /* 0x001fe200078e00ff */
[----:B------:R-:W-:Y:S01]  /*4720*/  USHF.R.U32.HI UR5, URZ, 0x4, UR5 ;  /* 0x00000004ff057899 */ /* 0x000fe20008011605 */
[----:B------:R-:W-:Y:S01]  /*4730*/  IMAD.MOV.U32 R142, RZ, RZ, -0x40 ;  /* 0xffffffc0ff8e7424 */ /* 0x000fe200078e00ff */
[----:B------:R-:W-:Y:S01]  /*4740*/  USHF.R.U32.HI UR4, URZ, 0x4, UR4 ;  /* 0x00000004ff047899 */ /* 0x000fe20008011604 */
[----:B------:R-:W-:Y:S01]  /*4750*/  IMAD.MOV.U32 R147, RZ, RZ, -0x1 ;  /* 0xffffffffff937424 */ /* 0x000fe200078e00ff */
[----:B------:R-:W-:Y:S01]  /*4760*/  USHF.L.U32 UR25, UR25, 0x6, URZ ;  /* 0x0000000619197899 */ /* 0x000fe200080006ff */
[----:B------:R-:W-:Y:S01]  /*4770*/  IMAD.MOV.U32 R143, RZ, RZ, RZ ;  /* 0x000000ffff8f7224 */ /* 0x000fe200078e00ff */
[----:B------:R-:W-:Y:S01]  /*4780*/  USHF.R.U32.HI UR24, URZ, 0x4, UR15 ;  /* 0x00000004ff187899 */ /* 0x000fe2000801160f */
[----:B------:R-:W-:Y:S01]  /*4790*/  IMAD.MOV.U32 R145, RZ, RZ, R141 ;  /* 0x000000ffff917224 */ /* 0x000fe200078e008d */
[----:B------:R-:W-:-:S02]  /*47a0*/  USGXT.U32 UR4, UR4, 0xe ;  /* 0x0000000e0404789a */ /* 0x000fc40008000000 */
[----:B------:R-:W-:Y:S01]  /*47b0*/  USGXT.U32 UR30, UR5, 0xe ;  /* 0x0000000e051e789a */ /* 0x000fe20008000000 */
[----:B------:R-:W-:Y:S01]  /*47c0*/  UMOV UR12, 0xfffffffe ;  /* 0xfffffffe000c7882 */ /* 0x000fe20000000000 */
[----:B------:R-:W-:Y:S01]  /*47d0*/  UMOV UR13, 0x7fffbfdf ;  /* 0x7fffbfdf000d7882 */ /* 0x000fe20000000000 */
[----:B------:R-:W-:Y:S01]  /*47e0*/  UMOV UR5, URZ ;  /* 0x000000ff00057c82 */ /* 0x000fe20008000000 */
[----:B------:R-:W-:Y:S01]  /*47f0*/  UISETP.NE.U32.AND UP1, UPT, UR20, URZ, UPT ;  /* 0x000000ff1400728c */ /* 0x000fe2000bf25070 */
[----:B------:R-:W-:Y:S01]  /*4800*/  UMOV UR26, 0x1 ;  /* 0x00000001001a7882 */ /* 0x000fe20000000000 */
[----:B------:R-:W0:Y:S01]  /*4810*/  LDCU UR31, c[0x0][0x3a8] ;  /* 0x00007500ff1f77ac */ /* 0x000e220008000800 */
[----:B------:R-:W-:Y:S02]  /*4820*/  USGXT.U32 UR24, UR24, 0xe ;  /* 0x0000000e1818789a */ /* 0x000fe40008000000 */
[----:B------:R-:W-:Y:S01]  /*4830*/  UIADD3.64 UR12, UPT, UPT, UR4, -UR12, URZ ;  /* 0x8000000c040c7297 */ /* 0x000fe2000fffe0ff */
[----:B------:R-:W-:Y:S01]  /*4840*/  UMOV UR28, UR14 ;  /* 0x0000000e001c7c82 */ /* 0x000fe20008000000 */
[----:B------:R-:W-:-:S10]  /*4850*/  UMOV UR27, UR25 ;  /* 0x00000019001b7c82 */ /* 0x000fd40008000000 */
.L_x_19:
[----:B0-2---:R-:W-:Y:S02]  /*4860*/  SHF.R.S32.HI R35, RZ, 0x1f, R145 ;  /* 0x0000001fff237819 */ /* 0x005fe40000011491 */
[C---:B------:R-:W-:Y:S02]  /*4870*/  IADD3 R4, P0, PT, R145.reuse, R102, RZ ;  /* 0x0000006691047210 */ /* 0x040fe40007f1e0ff */
[----:B------:R-:W-:-:S03]  /*4880*/  IADD3 R6, P1, PT, R145, R98, RZ ;  /* 0x0000006291067210 */ /* 0x000fc60007f3e0ff */
[----:B------:R-:W-:Y:S01]  /*4890*/  IMAD.X R5, R35, 0x1, R103, P0 ;  /* 0x0000000123057824 */ /* 0x000fe200000e0667 */
[----:B------:R-:W-:Y:S01]  /*48a0*/  IADD3 R8, P0, PT, R145, R94, RZ ;  /* 0x0000005e91087210 */ /* 0x000fe20007f1e0ff */
[----:B------:R-:W-:Y:S01]  /*48b0*/  IMAD.X R7, R35, 0x1, R99, P1 ;  /* 0x0000000123077824 */ /* 0x000fe200008e0663 */
[----:B------:R-:W-:-:S03]  /*48c0*/  IADD3 R10, P1, PT, R145, R90, RZ ;  /* 0x0000005a910a7210 */ /* 0x000fc60007f3e0ff */
[----:B------:R-:W-:Y:S01]  /*48d0*/  IMAD.X R9, R35, 0x1, R95, P0 ;  /* 0x0000000123097824 */ /* 0x000fe200000e065f */
[----:B------:R-:W-:Y:S01]  /*48e0*/  IADD3 R12, P0, PT, R145, R86, RZ ;  /* 0x00000056910c7210 */ /* 0x000fe20007f1e0ff */
[----:B------:R-:W-:Y:S01]  /*48f0*/  IMAD.X R11, R35, 0x1, R91, P1 ;  /* 0x00000001230b7824 */ /* 0x000fe200008e065b */
[----:B------:R-:W-:Y:S01]  /*4900*/  IADD3 R14, P1, PT, R145, R82, RZ ;  /* 0x00000052910e7210 */ /* 0x000fe20007f3e0ff */
[----:B------:R-:W2:Y:S02]  /*4910*/  LDG.E.U8 R5, desc[UR22][R4.64] ;  /* 0x0000001604057981 */ /* 0x000ea4000c1e1100 */
[----:B------:R-:W-:Y:S01]  /*4920*/  IMAD.X R13, R35, 0x1, R87, P0 ;  /* 0x00000001230d7824 */ /* 0x000fe200000e0657 */
[----:B------:R-:W-:Y:S01]  /*4930*/  IADD3 R16, P0, PT, R145, R78, RZ ;  /* 0x0000004e91107210 */ /* 0x000fe20007f1e0ff */
[----:B------:R-:W-:Y:S01]  /*4940*/  IMAD.X R15, R35, 0x1, R83, P1 ;  /* 0x00000001230f7824 */ /* 0x000fe200008e0653 */
[----:B------:R-:W-:Y:S01]  /*4950*/  IADD3 R18, P1, PT, R145, R74, RZ ;  /* 0x0000004a91127210 */ /* 0x000fe20007f3e0ff */
[----:B------:R-:W3:Y:S02]  /*4960*/  LDG.E.U8 R7, desc[UR22][R6.64] ;  /* 0x0000001606077981 */ /* 0x000ee4000c1e1100 */
[----:B------:R-:W-:Y:S01]  /*4970*/  IMAD.X R17, R35, 0x1, R79, P0 ;  /* 0x0000000123117824 */ /* 0x000fe200000e064f */
[----:B------:R-:W-:Y:S01]  /*4980*/  IADD3 R20, P0, PT, R145, R100, RZ ;  /* 0x0000006491147210 */ /* 0x000fe20007f1e0ff */
[----:B------:R-:W-:Y:S01]  /*4990*/  IMAD.X R19, R35, 0x1, R75, P1 ;  /* 0x0000000123137824 */ /* 0x000fe200008e064b */
[----:B------:R-:W-:Y:S01]  /*49a0*/  IADD3 R22, P1, PT, R145, R96, RZ ;  /* 0x0000006091167210 */ /* 0x000fe20007f3e0ff */
[----:B------:R-:W4:Y:S02]  /*49b0*/  LDG.E.U8 R9, desc[UR22][R8.64] ;  /* 0x0000001608097981 */ /* 0x000f24000c1e1100 */
[----:B------:R-:W-:Y:S01]  /*49c0*/  IMAD.X R21, R35, 0x1, R101, P0 ;  /* 0x0000000123157824 */ /* 0x000fe200000e0665 */
[----:B------:R-:W-:Y:S01]  /*49d0*/  IADD3 R24, P0, PT, R145, R92, RZ ;  /* 0x0000005c91187210 */ /* 0x000fe20007f1e0ff */
[----:B------:R-:W-:Y:S01]  /*49e0*/  IMAD.X R23, R35, 0x1, R97, P1 ;  /* 0x0000000123177824 */ /* 0x000fe200008e0661 */
[----:B------:R-:W-:Y:S01]  /*49f0*/  IADD3 R26, P1, PT, R145, R88, RZ ;  /* 0x00000058911a7210 */ /* 0x000fe20007f3e0ff */
[----:B------:R-:W5:Y:S02]  /*4a00*/  LDG.E.U8 R11, desc[UR22][R10.64] ;  /* 0x000000160a0b7981 */ /* 0x000f64000c1e1100 */
[----:B------:R-:W-:Y:S01]  /*4a10*/  IMAD.X R25, R35, 0x1, R93, P0 ;  /* 0x0000000123197824 */ /* 0x000fe200000e065d */
[----:B------:R-:W-:Y:S01]  /*4a20*/  IADD3 R28, P0, PT, R145, R84, RZ ;  /* 0x00000054911c7210 */ /* 0x000fe20007f1e0ff */
[----:B------:R1:W5:Y:S01]  /*4a30*/  LDG.E.U8 R4, desc[UR22][R20.64] ;  /* 0x0000001614047981 */ /* 0x000362000c1e1100 */
[----:B------:R-:W-:Y:S01]  /*4a40*/  IMAD.X R27, R35, 0x1, R89, P1 ;  /* 0x00000001231b7824 */ /* 0x000fe200008e0659 */
[----:B------:R-:W-:-:S02]  /*4a50*/  IADD3 R30, P1, PT, R145, R80, RZ ;  /* 0x00000050911e7210 */ /* 0x000fc40007f3e0ff */
[----:B------:R-:W-:Y:S01]  /*4a60*/  IMAD.X R29, R35, 0x1, R85, P0 ;  /* 0x00000001231d7824 */ /* 0x000fe200000e0655 */
[C---:B------:R-:W-:Y:S01]  /*4a70*/  IADD3 R32, P2, PT, R145.reuse, R76, RZ ;  /* 0x0000004c91207210 */ /* 0x040fe20007f5e0ff */
[----:B------:R-:W5:Y:S01]  /*4a80*/  LDG.E.U8 R13, desc[UR22][R12.64] ;  /* 0x000000160c0d7981 */ /* 0x000f62000c1e1100 */
[----:B-1----:R-:W-:Y:S01]  /*4a90*/  IADD3 R20, P0, PT, R145, R72, RZ ;  /* 0x0000004891147210 */ /* 0x002fe20007f1e0ff */
[C---:B------:R-:W-:Y:S02]  /*4aa0*/  IMAD.X R31, R35.reuse, 0x1, R81, P1 ;  /* 0x00000001231f7824 */ /* 0x040fe400008e0651 */
[----:B------:R-:W5:Y:S01]  /*4ab0*/  LDG.E.U8 R15, desc[UR22][R14.64] ;  /* 0x000000160e0f7981 */ /* 0x000f62000c1e1100 */
[C---:B------:R-:W-:Y:S02]  /*4ac0*/  IMAD.X R33, R35.reuse, 0x1, R77, P2 ;  /* 0x0000000123217824 */ /* 0x040fe400010e064d */
[----:B------:R-:W-:Y:S01]  /*4ad0*/  IMAD.X R21, R35, 0x1, R73, P0 ;  /* 0x0000000123157824 */ /* 0x000fe200000e0649 */
[----:B------:R-:W5:Y:S04]  /*4ae0*/  LDG.E.U8 R17, desc[UR22][R16.64] ;  /* 0x0000001610117981 */ /* 0x000f68000c1e1100 */
[----:B------:R-:W5:Y:S04]  /*4af0*/  LDG.E.U8 R19, desc[UR22][R18.64] ;  /* 0x0000001612137981 */ /* 0x000f68000c1e1100 */
[----:B------:R-:W5:Y:S04]  /*4b00*/  LDG.E.U8 R6, desc[UR22][R22.64] ;  /* 0x0000001616067981 */ /* 0x000f68000c1e1100 */
[----:B------:R-:W5:Y:S04]  /*4b10*/  LDG.E.U8 R8, desc[UR22][R24.64] ;  /* 0x0000001618087981 */ /* 0x000f68000c1e1100 */
[----:B------:R-:W5:Y:S04]  /*4b20*/  LDG.E.U8 R10, desc[UR22][R26.64] ;  /* 0x000000161a0a7981 */ /* 0x000f68000c1e1100 */
[----:B------:R1:W5:Y:S04]  /*4b30*/  LDG.E.U8 R12, desc[UR22][R28.64] ;  /* 0x000000161c0c7981 */ /* 0x000368000c1e1100 */
[----:B------:R-:W5:Y:S04]  /*4b40*/  LDG.E.U8 R14, desc[UR22][R30.64] ;  /* 0x000000161e0e7981 */ /* 0x000f68000c1e1100 */
[----:B------:R0:W5:Y:S04]  /*4b50*/  LDG.E.U8 R16, desc[UR22][R32.64] ;  /* 0x0000001620107981 */ /* 0x000168000c1e1100 */
[----:B------:R0:W5:Y:S01]  /*4b60*/  LDG.E.U8 R18, desc[UR22][R20.64] ;  /* 0x0000001614127981 */ /* 0x000162000c1e1100 */
[----:B------:R-:W-:-:S02]  /*4b70*/  IADD3 R211, P0, PT, R142, 0x80, RZ ;  /* 0x000000808ed37810 */ /* 0x000fc40007f1e0ff */
[C---:B------:R-:W-:Y:S02]  /*4b80*/  IADD3 R207, P2, PT, R142.reuse, 0x81, RZ ;  /* 0x000000818ecf7810 */ /* 0x040fe40007f5e0ff */
[C---:B------:R-:W-:Y:S02]  /*4b90*/  IADD3 R201, P6, PT, R142.reuse, 0x82, RZ ;  /* 0x000000828ec97810 */ /* 0x040fe40007fde0ff */
[C---:B------:R-:W-:Y:S01]  /*4ba0*/  IADD3 R199, P1, PT, R142.reuse, 0x83, RZ ;  /* 0x000000838ec77810 */ /* 0x040fe20007f3e0ff */
[--C-:B------:R-:W-:Y:S01]  /*4bb0*/  IMAD.X R186, RZ, RZ, R147.reuse, P0 ;  /* 0x000000ffffba7224 */ /* 0x100fe200000e0693 */
[C---:B------:R-:W-:Y:S01]  /*4bc0*/  IADD3 R197, P3, PT, R142.reuse, 0x84, RZ ;  /* 0x000000848ec57810 */ /* 0x040fe20007f7e0ff */
[--C-:B------:R-:W-:Y:S01]  /*4bd0*/  IMAD.X R178, RZ, RZ, R147.reuse, P2 ;  /* 0x000000ffffb27224 */ /* 0x100fe200010e0693 */
[C---:B------:R-:W-:Y:S01]  /*4be0*/  IADD3 R195, P0, PT, R142.reuse, 0x85, RZ ;  /* 0x000000858ec37810 */ /* 0x040fe20007f1e0ff */
[--C-:B------:R-:W-:Y:S01]  /*4bf0*/  IMAD.X R148, RZ, RZ, R147.reuse, P6 ;  /* 0x000000ffff947224 */ /* 0x100fe200030e0693 */
[C---:B------:R-:W-:Y:S01]  /*4c00*/  IADD3 R193, P2, PT, R142.reuse, 0x86, RZ ;  /* 0x000000868ec17810 */ /* 0x040fe20007f5e0ff */
[----:B------:R-:W-:Y:S01]  /*4c10*/  IMAD.X R229, RZ, RZ, R147, P1 ;  /* 0x000000ffffe57224 */ /* 0x000fe200008e0693 */
[----:B------:R-:W-:-:S02]  /*4c20*/  IADD3 R191, P6, PT, R142, 0x87, RZ ;  /* 0x000000878ebf7810 */ /* 0x000fc40007fde0ff */
[C---:B------:R-:W-:Y:S01]  /*4c30*/  IADD3 R189, P1, PT, R142.reuse, 0x88, RZ ;  /* 0x000000888ebd7810 */ /* 0x040fe20007f3e0ff */
[--C-:B------:R-:W-:Y:S01]  /*4c40*/  IMAD.X R228, RZ, RZ, R147.reuse, P3 ;  /* 0x000000ffffe47224 */ /* 0x100fe200018e0693 */
        /* <DEDUP_REMOVED lines=14> */
[C---:B-1----:R-:W-:Y:S01]  /*4d30*/  IADD3 R29, P2, PT, R142.reuse, 0x90, RZ ;  /* 0x000000908e1d7810 */ /* 0x042fe20007f5e0ff */
[--C-:B------:R-:W-:Y:S01]  /*4d40*/  IMAD.X R212, RZ, RZ, R147.reuse, P6 ;  /* 0x000000ffffd47224 */ /* 0x100fe200030e0693 */
[C---:B0-----:R-:W-:Y:S01]  /*4d50*/  IADD3 R33, P6, PT, R142.reuse, 0x91, RZ ;  /* 0x000000918e217810 */ /* 0x041fe20007fde0ff */
        /* <DEDUP_REMOVED lines=73> */
[-C--:B------:R-:W-:Y:S01]  /*51f0*/  ISETP.GT.U32.AND P3, PT, R159, R0.reuse, PT ;  /* 0x000000009f00720c */ /* 0x080fe20003f64070 */
[--C-:B------:R-:W-:Y:S01]  /*5200*/  IMAD.X R158, RZ, RZ, R147.reuse, P0 ;  /* 0x000000ffff9e7224 */ /* 0x100fe200000e0693 */
[-C--:B------:R-:W-:Y:S01]  /*5210*/  ISETP.GT.U32.AND P0, PT, R31, R0.reuse, PT ;  /* 0x000000001f00720c */ /* 0x080fe20003f04070 */
        /* <DEDUP_REMOVED lines=21> */
[----:B------:R-:W-:Y:S01]  /*5370*/  IADD3 R31, P1, PT, R142, 0xbf, RZ ;  /* 0x000000bf8e1f7810 */ /* 0x000fe20007f3e0ff */
[----:B------:R-:W-:Y:S01]  /*5380*/  IMAD.X R180, RZ, RZ, R147, P6 ;  /* 0x000000ffffb47224 */ /* 0x000fe200030e0693 */
[----:B------:R-:W-:-:S02]  /*5390*/  ISETP.GT.U32.AND P6, PT, R159, R0, PT ;  /* 0x000000009f00720c */ /* 0x000fc40003fc4070 */
[----:B------:R-:W-:Y:S01]  /*53a0*/  ISETP.GT.U32.AND.EX P3, PT, R152, RZ, PT, P3 ;  /* 0x000000ff9800720c */ /* 0x000fe20003f64130 */
[----:B------:R-:W-:Y:S01]  /*53b0*/  IMAD.X R210, RZ, RZ, R147, P1 ;  /* 0x000000ffffd27224 */ /* 0x000fe200008e0693 */
[----:B------:R-:W-:Y:S02]  /*53c0*/  ISETP.GT.U32.AND.EX P0, PT, R150, RZ, PT, P0 ;  /* 0x000000ff9600720c */ /* 0x000fe40003f04100 */
[----:B------:R-:W-:Y:S02]  /*53d0*/  ISETP.GT.U32.AND P1, PT, R153, R0, PT ;  /* 0x000000009900720c */ /* 0x000fe40003f24070 */
[----:B------:R-:W-:Y:S02]  /*53e0*/  SEL R150, RZ, 0x4, !P3 ;  /* 0x00000004ff967807 */ /* 0x000fe40005800000 */
[----:B------:R-:W-:Y:S02]  /*53f0*/  ISETP.GT.U32.AND.EX P2, PT, R164, RZ, PT, P2 ;  /* 0x000000ffa400720c */ /* 0x000fe40003f44120 */
[----:B------:R-:W-:-:S02]  /*5400*/  ISETP.GT.U32.AND.EX P6, PT, R162, RZ, PT, P6 ;  /* 0x000000ffa200720c */ /* 0x000fc40003fc4160 */
[-C--:B------:R-:W-:Y:S02]  /*5410*/  ISETP.GT.U32.AND P3, PT, R151, R0.reuse, PT ;  /* 0x000000009700720c */ /* 0x080fe40003f64070 */
[----:B------:R-:W-:Y:S02]  /*5420*/  SEL R151, RZ, 0x7fff8, !P0 ;  /* 0x0007fff8ff977807 */ /* 0x000fe40004000000 */
[----:B------:R-:W-:Y:S02]  /*5430*/  ISETP.GT.U32.AND P0, PT, R157, R0, PT ;  /* 0x000000009d00720c */ /* 0x000fe40003f04070 */
[----:B------:R-:W-:Y:S02]  /*5440*/  SEL R152, RZ, 0x1, !P2 ;  /* 0x00000001ff987807 */ /* 0x000fe40005000000 */
[----:B------:R-:W-:Y:S02]  /*5450*/  ISETP.GT.U32.AND.EX P1, PT, R156, RZ, PT, P1 ;  /* 0x000000ff9c00720c */ /* 0x000fe40003f24110 */
[----:B------:R-:W-:-:S02]  /*5460*/  SEL R153, RZ, 0x1fffe, !P6 ;  /* 0x0001fffeff997807 */ /* 0x000fc40007000000 */
[-C--:B------:R-:W-:Y:S02]  /*5470*/  ISETP.GT.U32.AND P2, PT, R155, R0.reuse, PT ;  /* 0x000000009b00720c */ /* 0x080fe40003f44070 */
[-C--:B------:R-:W-:Y:S02]  /*5480*/  ISETP.GT.U32.AND P6, PT, R203, R0.reuse, PT ;  /* 0x00000000cb00720c */ /* 0x080fe40003fc4070 */
[----:B------:R-:W-:Y:S02]  /*5490*/  ISETP.GT.U32.AND.EX P3, PT, R154, RZ, PT, P3 ;  /* 0x000000ff9a00720c */ /* 0x000fe40003f64130 */
[----:B------:R-:W-:Y:S02]  /*54a0*/  ISETP.GT.U32.AND.EX P0, PT, R160, RZ, PT, P0 ;  /* 0x000000ffa000720c */ /* 0x000fe40003f04100 */
[----:B------:R-:W-:Y:S02]  /*54b0*/  SEL R154, RZ, 0x4, !P1 ;  /* 0x00000004ff9a7807 */ /* 0x000fe40004800000 */
[----:B------:R-:W-:-:S02]  /*54c0*/  ISETP.GT.U32.AND P1, PT, R175, R0, PT ;  /* 0x00000000af00720c */ /* 0x000fc40003f24070 */
[----:B------:R-:W-:Y:S02]  /*54d0*/  SEL R155, RZ, 0x7fff8, !P3 ;  /* 0x0007fff8ff9b7807 */ /* 0x000fe40005800000 */
[----:B------:R-:W-:Y:S02]  /*54e0*/  ISETP.GT.U32.AND.EX P2, PT, R158, RZ, PT, P2 ;  /* 0x000000ff9e00720c */ /* 0x000fe40003f44120 */
[----:B------:R-:W-:Y:S02]  /*54f0*/  ISETP.GT.U32.AND.EX P6, PT, R176, RZ, PT, P6 ;  /* 0x000000ffb000720c */ /* 0x000fe40003fc4160 */
[-C--:B------:R-:W-:Y:S02]  /*5500*/  ISETP.GT.U32.AND P3, PT, R205, R0.reuse, PT ;  /* 0x00000000cd00720c */ /* 0x080fe40003f64070 */
[----:B------:R-:W-:Y:S02]  /*5510*/  SEL R156, RZ, 0x1, !P0 ;  /* 0x00000001ff9c7807 */ /* 0x000fe40004000000 */
[----:B------:R-:W-:Y:S01]  /*5520*/  ISETP.GT.U32.AND P0, PT, R163, R0, PT ;  /* 0x00000000a300720c */ /* 0x000fe20003f04070 */
[----:B------:R-:W-:Y:S01]  /*5530*/  UMOV UR6, 0x1 ;  /* 0x0000000100067882 */ /* 0x000fe20000000000 */
[----:B------:R-:W-:-:S02]  /*5540*/  SEL R157, RZ, 0x1fffe, !P2 ;  /* 0x0001fffeff9d7807 */ /* 0x000fc40005000000 */
[----:B------:R-:W-:Y:S02]  /*5550*/  ISETP.GT.U32.AND.EX P1, PT, R174, RZ, PT, P1 ;  /* 0x000000ffae00720c */ /* 0x000fe40003f24110 */
[----:B------:R-:W-:Y:S02]  /*5560*/  SEL R158, RZ, 0x4, !P6 ;  /* 0x00000004ff9e7807 */ /* 0x000fe40007000000 */
[-C--:B------:R-:W-:Y:S02]  /*5570*/  ISETP.GT.U32.AND P2, PT, R161, R0.reuse, PT ;  /* 0x00000000a100720c */ /* 0x080fe40003f44070 */
[----:B------:R-:W-:Y:S02]  /*5580*/  ISETP.GT.U32.AND P6, PT, R167, R0, PT ;  /* 0x00000000a700720c */ /* 0x000fe40003fc4070 */
[----:B------:R-:W-:Y:S02]  /*5590*/  ISETP.GT.U32.AND.EX P3, PT, R180, RZ, PT, P3 ;  /* 0x000000ffb400720c */ /* 0x000fe40003f64130 */
[----:B------:R-:W-:Y:S01]  /*55a0*/  ISETP.GT.U32.AND.EX P0, PT, R168, RZ, PT, P0 ;  /* 0x000000ffa800720c */ /* 0x000fe20003f04100 */
[----:B------:R-:W-:-:S04]  /*55b0*/  @!UP0 UIADD3 UR6, UPT, UPT, -UR6, 0x100000, URZ ;  /* 0x0010000006068890 */ /* 0x000fc8000fffe1ff */
[----:B------:R-:W-:Y:S02]  /*55c0*/  @!UP0 USHF.L.U32 UR7, UR6, 0xb, URZ ;  /* 0x0000000b06078899 */ /* 0x000fe400080006ff */
[----:B------:R-:W-:Y:S01]  /*55d0*/  @!UP0 USHF.L.U32 UR6, UR6, 0x1, URZ ;  /* 0x0000000106068899 */ /* 0x000fe200080006ff */
[----:B------:R-:W-:Y:S02]  /*55e0*/  SEL R159, RZ, 0x7fff8, !P1 ;  /* 0x0007fff8ff9f7807 */ /* 0x000fe40004800000 */
[----:B------:R-:W-:Y:S02]  /*55f0*/  ISETP.GT.U32.AND P1, PT, R165, R0, PT ;  /* 0x00000000a500720c */ /* 0x000fe40003f24070 */
[----:B------:R-:W-:Y:S02]  /*5600*/  SEL R160, RZ, 0x1fffe, !P3 ;  /* 0x0001fffeffa07807 */ /* 0x000fe40005800000 */
[----:B------:R-:W-:Y:S02]  /*5610*/  ISETP.GT.U32.AND.EX P2, PT, R166, RZ, PT, P2 ;  /* 0x000000ffa600720c */ /* 0x000fe40003f44120 */
[----:B------:R-:W-:-:S02]  /*5620*/  ISETP.GT.U32.AND.EX P6, PT, R172, RZ, PT, P6 ;  /* 0x000000ffac00720c */ /* 0x000fc40003fc4160 */
[-C--:B------:R-:W-:Y:S02]  /*5630*/  ISETP.GT.U32.AND P3, PT, R55, R0.reuse, PT ;  /* 0x000000003700720c */ /* 0x080fe40003f64070 */
[----:B------:R-:W-:Y:S02]  /*5640*/  SEL R161, RZ, 0x4, !P0 ;  /* 0x00000004ffa17807 */ /* 0x000fe40004000000 */
[----:B------:R-:W-:Y:S01]  /*5650*/  ISETP.GT.U32.AND P0, PT, R53, R0, PT ;  /* 0x000000003500720c */ /* 0x000fe20003f04070 */
[----:B------:R-:W-:Y:S01]  /*5660*/  VOTEU.ALL UP2, P5 ;  /* 0x0000000000ff7886 */ /* 0x000fe20002840000 */
[----:B------:R-:W-:Y:S02]  /*5670*/  SEL R162, RZ, 0x7fff8, !P2 ;  /* 0x0007fff8ffa27807 */ /* 0x000fe40005000000 */
[----:B------:R-:W-:Y:S02]  /*5680*/  ISETP.GT.U32.AND.EX P1, PT, R170, RZ, PT, P1 ;  /* 0x000000ffaa00720c */ /* 0x000fe40003f24110 */
[----:B------:R-:W-:-:S02]  /*5690*/  SEL R163, RZ, 0x1, !P6 ;  /* 0x00000001ffa37807 */ /* 0x000fc40007000000 */
[-C--:B------:R-:W-:Y:S02]  /*56a0*/  ISETP.GT.U32.AND P2, PT, R59, R0.reuse, PT ;  /* 0x000000003b00720c */ /* 0x080fe40003f44070 */
[-C--:B------:R-:W-:Y:S02]  /*56b0*/  ISETP.GT.U32.AND P6, PT, R57, R0.reuse, PT ;  /* 0x000000003900720c */ /* 0x080fe40003fc4070 */
[----:B------:R-:W-:Y:S02]  /*56c0*/  ISETP.GT.U32.AND.EX P3, PT, R54, RZ, PT, P3 ;  /* 0x000000ff3600720c */ /* 0x000fe40003f64130 */
[----:B------:R-:W-:Y:S01]  /*56d0*/  ISETP.GT.U32.AND.EX P0, PT, R52, RZ, PT, P0 ;  /* 0x000000ff3400720c */ /* 0x000fe20003f04100 */
[----:B--2---:R0:W-:Y:S01]  /*56e0*/  STS.U8 [R70+UR9+0x3800], R5 ;  /* 0x0038000546007988 */ /* 0x0041e20008000009 */
[----:B------:R-:W-:Y:S02]  /*56f0*/  SEL R164, RZ, 0x1fffe, !P1 ;  /* 0x0001fffeffa47807 */ /* 0x000fe40004800000 */
[----:B------:R-:W-:Y:S01]  /*5700*/  ISETP.GT.U32.AND P1, PT, R47, R0, PT ;  /* 0x000000002f00720c */ /* 0x000fe20003f24070 */
[----:B---3--:R0:W-:Y:S01]  /*5710*/  STS.U8 [R70+UR9+0x3900], R7 ;  /* 0x0039000746007988 */ /* 0x0081e20008000009 */
[----:B------:R-:W-:-:S02]  /*5720*/  SEL R165, RZ, 0x4, !P3 ;  /* 0x00000004ffa57807 */ /* 0x000fc40005800000 */
[----:B------:R-:W-:Y:S01]  /*5730*/  ISETP.GT.U32.AND.EX P2, PT, R58, RZ, PT, P2 ;  /* 0x000000ff3a00720c */ /* 0x000fe20003f44120 */
[----:B----4-:R0:W-:Y:S01]  /*5740*/  STS.U8 [R70+UR9+0x3a00], R9 ;  /* 0x003a000946007988 */ /* 0x0101e20008000009 */
[----:B------:R-:W-:Y:S02]  /*5750*/  ISETP.GT.U32.AND.EX P6, PT, R56, RZ, PT, P6 ;  /* 0x000000ff3800720c */ /* 0x000fe40003fc4160 */
[-C--:B------:R-:W-:Y:S01]  /*5760*/  ISETP.GT.U32.AND P3, PT, R45, R0.reuse, PT ;  /* 0x000000002d00720c */ /* 0x080fe20003f64070 */
[----:B-----5:R0:W-:Y:S01]  /*5770*/  STS.U8 [R70+UR9+0x3b00], R11 ;  /* 0x003b000b46007988 */ /* 0x0201e20008000009 */
[----:B------:R-:W-:Y:S02]  /*5780*/  SEL R166, RZ, 0x7fff8, !P0 ;  /* 0x0007fff8ffa67807 */ /* 0x000fe40004000000 */
[----:B------:R-:W-:Y:S01]  /*5790*/  ISETP.GT.U32.AND P0, PT, R51, R0, PT ;  /* 0x000000003300720c */ /* 0x000fe20003f04070 */
        /* <DEDUP_REMOVED lines=12> */
[----:B------:R1:W-:Y:S06]  /*5860*/  MEMBAR.ALL.CTA ;  /* 0x0000000000007992 */ /* 0x0003ec0000008000 */
[----:B-1----:R-:W-:Y:S04]  /*5870*/  FENCE.VIEW.ASYNC.S ;  /* 0x00000000000073c6 */ /* 0x002fe80000000000 */
[----:B------:R-:W1:Y:S02]  /*5880*/  FENCE.VIEW.ASYNC.S ;  /* 0x00000000000073c6 */ /* 0x000e640000000000 */
[----:B-1----:R0:W1:Y:S01]  /*5890*/  @!UP2 SYNCS.EXCH.64 URZ, [UR9+0x4810], UR6 ;  /* 0x0048100609ffa5b2 */ /* 0x0020620008000100 */
[----:B------:R-:W-:Y:S01]  /*58a0*/  SEL R167, RZ, 0x1, !P2 ;  /* 0x00000001ffa77807 */ /* 0x000fe20005000000 */
[----:B-1----:R-:W-:Y:S01]  /*58b0*/  BAR.SYNC.DEFER_BLOCKING 0x0 ;  /* 0x0000000000007b1d */ /* 0x002fe20000010000 */
[----:B------:R-:W-:-:S02]  /*58c0*/  ISETP.GT.U32.AND.EX P1, PT, R46, RZ, PT, P1 ;  /* 0x000000ff2e00720c */ /* 0x000fc40003f24110 */
[----:B------:R-:W-:Y:S02]  /*58d0*/  SEL R168, RZ, 0x1fffe, !P6 ;  /* 0x0001fffeffa87807 */ /* 0x000fe40007000000 */
[-C--:B------:R-:W-:Y:S02]  /*58e0*/  ISETP.GT.U32.AND P2, PT, R49, R0.reuse, PT ;  /* 0x000000003100720c */ /* 0x080fe40003f44070 */
[----:B------:R-:W-:Y:S02]  /*58f0*/  ISETP.GT.U32.AND P6, PT, R169, R0, PT ;  /* 0x00000000a900720c */ /* 0x000fe40003fc4070 */
[----:B------:R-:W-:Y:S02]  /*5900*/  ISETP.GT.U32.AND.EX P3, PT, R44, RZ, PT, P3 ;  /* 0x000000ff2c00720c */ /* 0x000fe40003f64130 */
[----:B------:R-:W-:Y:S02]  /*5910*/  ISETP.GT.U32.AND.EX P0, PT, R50, RZ, PT, P0 ;  /* 0x000000ff3200720c */ /* 0x000fe40003f04100 */
[----:B------:R-:W-:-:S02]  /*5920*/  SEL R169, RZ, 0x4, !P1 ;  /* 0x00000004ffa97807 */ /* 0x000fc40004800000 */
[-C--:B------:R-:W-:Y:S02]  /*5930*/  ISETP.GT.U32.AND P1, PT, R67, R0.reuse, PT ;  /* 0x000000004300720c */ /* 0x080fe40003f24070 */
[----:B------:R-:W-:Y:S02]  /*5940*/  SEL R170, RZ, 0x7fff8, !P3 ;  /* 0x0007fff8ffaa7807 */ /* 0x000fe40005800000 */
[----:B------:R-:W-:Y:S02]  /*5950*/  ISETP.GT.U32.AND.EX P2, PT, R48, RZ, PT, P2 ;  /* 0x000000ff3000720c */ /* 0x000fe40003f44120 */
[----:B------:R-:W-:Y:S02]  /*5960*/  ISETP.GT.U32.AND.EX P6, PT, R62, RZ, PT, P6 ;  /* 0x000000ff3e00720c */ /* 0x000fe40003fc4160 */
[----:B------:R-:W-:Y:S02]  /*5970*/  ISETP.GT.U32.AND P3, PT, R171, R0, PT ;  /* 0x00000000ab00720c */ /* 0x000fe40003f64070 */
[----:B------:R-:W-:-:S02]  /*5980*/  SEL R171, RZ, 0x1, !P0 ;  /* 0x00000001ffab7807 */ /* 0x000fc40004000000 */
[-C--:B------:R-:W-:Y:S02]  /*5990*/  ISETP.GT.U32.AND P0, PT, R173, R0.reuse, PT ;  /* 0x00000000ad00720c */ /* 0x080fe40003f04070 */
[----:B------:R-:W-:Y:S02]  /*59a0*/  SEL R172, RZ, 0x1fffe, !P2 ;  /* 0x0001fffeffac7807 */ /* 0x000fe40005000000 */
[----:B------:R-:W-:Y:S02]  /*59b0*/  ISETP.GT.U32.AND.EX P1, PT, R60, RZ, PT, P1 ;  /* 0x000000ff3c00720c */ /* 0x000fe40003f24110 */
[----:B------:R-:W-:Y:S02]  /*59c0*/  SEL R173, RZ, 0x4, !P6 ;  /* 0x00000004ffad7807 */ /* 0x000fe40007000000 */
[-C--:B------:R-:W-:Y:S02]  /*59d0*/  ISETP.GT.U32.AND P2, PT, R63, R0.reuse, PT ;  /* 0x000000003f00720c */ /* 0x080fe40003f44070 */
[----:B------:R-:W-:-:S02]  /*59e0*/  ISETP.GT.U32.AND P6, PT, R61, R0, PT ;  /* 0x000000003d00720c */ /* 0x000fc40003fc4070 */
[----:B------:R-:W-:Y:S02]  /*59f0*/  ISETP.GT.U32.AND.EX P3, PT, R66, RZ, PT, P3 ;  /* 0x000000ff4200720c */ /* 0x000fe40003f64130 */
[----:B------:R-:W-:Y:S02]  /*5a00*/  ISETP.GT.U32.AND.EX P0, PT, R64, RZ, PT, P0 ;  /* 0x000000ff4000720c */ /* 0x000fe40003f04100 */
[----:B------:R-:W-:Y:S02]  /*5a10*/  SEL R174, RZ, 0x7fff8, !P1 ;  /* 0x0007fff8ffae7807 */ /* 0x000fe40004800000 */
[----:B------:R-:W-:Y:S02]  /*5a20*/  ISETP.GT.U32.AND P1, PT, R65, R0, PT ;  /* 0x000000004100720c */ /* 0x000fe40003f24070 */
[----:B------:R-:W-:Y:S02]  /*5a30*/  ISETP.GT.U32.AND.EX P2, PT, R42, RZ, PT, P2 ;  /* 0x000000ff2a00720c */ /* 0x000fe40003f44120 */
[----:B------:R-:W-:-:S02]  /*5a40*/  ISETP.GT.U32.AND.EX P6, PT, R40, RZ, PT, P6 ;  /* 0x000000ff2800720c */ /* 0x000fc40003fc4160 */
[----:B------:R-:W-:Y:S02]  /*5a50*/  SEL R175, RZ, 0x1, !P3 ;  /* 0x00000001ffaf7807 */ /* 0x000fe40005800000 */
[----:B------:R-:W-:Y:S02]  /*5a60*/  SEL R176, RZ, 0x1fffe, !P0 ;  /* 0x0001fffeffb07807 */ /* 0x000fe40004000000 */
[-C--:B------:R-:W-:Y:S02]  /*5a70*/  ISETP.GT.U32.AND P3, PT, R43, R0.reuse, PT ;  /* 0x000000002b00720c */ /* 0x080fe40003f64070 */
[----:B------:R-:W-:Y:S02]  /*5a80*/  ISETP.GT.U32.AND P0, PT, R41, R0, PT ;  /* 0x000000002900720c */ /* 0x000fe40003f04070 */
[----:B------:R-:W-:Y:S02]  /*5a90*/  ISETP.GT.U32.AND.EX P1, PT, R38, RZ, PT, P1 ;  /* 0x000000ff2600720c */ /* 0x000fe40003f24110 */
[----:B------:R-:W-:-:S02]  /*5aa0*/  SEL R180, RZ, 0x4, !P2 ;  /* 0x00000004ffb47807 */ /* 0x000fc40005000000 */
[----:B------:R-:W-:Y:S01]  /*5ab0*/  SEL R203, RZ, 0x7fff8, !P6 ;  /* 0x0007fff8ffcb7807 */ /* 0x000fe20007000000 */
[----:B0-----:R-:W-:Y:S08]  /*5ac0*/  BRA.U UP1, `(.L_x_15) ;  /* 0x0000000101307547 */ /* 0x001ff0000b800000 */
[----:B------:R-:W-:Y:S01]  /*5ad0*/  UIADD3 UR6, UPT, UPT, UR9, 0x4810, URZ ;  /* 0x0000481009067890 */ /* 0x000fe2000fffe0ff */
[----:B------:R-:W-:Y:S01]  /*5ae0*/  UMOV UR7, URZ ;  /* 0x000000ff00077c82 */ /* 0x000fe20008000000 */
[----:B------:R-:W-:Y:S01]  /*5af0*/  UMOV UR20, UR30 ;  /* 0x0000001e00147c82 */ /* 0x000fe20008000000 */
[----:B------:R-:W-:Y:S01]  /*5b00*/  UMOV UR21, 0x40004040 ;  /* 0x4000404000157882 */ /* 0x000fe20000000000 */
[----:B------:R-:W-:Y:S01]  /*5b10*/  UMOV UR14, UR24 ;  /* 0x00000018000e7c82 */ /* 0x000fe20008000000 */
[----:B------:R-:W-:Y:S01]  /*5b20*/  UMOV UR15, 0xc0004010 ;  /* 0xc0004010000f7882 */ /* 0x000fe20000000000 */
[----:B------:R-:W-:Y:S01]  /*5b30*/  UMOV UR32, 0x0 ;  /* 0x0000000000207882 */ /* 0x000fe20000000000 */
[----:B------:R-:W-:Y:S01]  /*5b40*/  UMOV UR33, 0x8108010 ;  /* 0x0810801000217882 */ /* 0x000fe20000000000 */
[----:B------:R-:W-:Y:S01]  /*5b50*/  UMOV UR6, UR6 ;  /* 0x0000000600067c82 */ /* 0x000fe20008000000 */
[----:B------:R0:W-:Y:S01]  /*5b60*/  UTCQMMA gdesc[UR20], gdesc[UR14], tmem[UR29], tmem[UR32], idesc[UR33], !UPT ;  /* 0x00ff200e140075ea */ /* 0x0001e2000f80031d */
[----:B------:R0:W-:Y:S01]  /*5b70*/  UTCBAR [UR6], URZ ;  /* 0x000000ff060073e9 */ /* 0x0001e200080000ff */
[----:B------:R-:W-:-:S02]  /*5b80*/  NOP ;  /* 0x0000000000007918 */ /* 0x000fc40000000000 */
.L_x_15:
[----:B------:R-:W1:Y:S01]  /*5b90*/  SYNCS.PHASECHK.TRANS64.TRYWAIT P6, [UR9+0x4810], RZ ;  /* 0x004810ffff0075a7 */ /* 0x000e6200080c1109 */
[----:B------:R-:W-:Y:S02]  /*5ba0*/  SEL R182, RZ, 0x1, !P1 ;  /* 0x00000001ffb67807 */ /* 0x000fe40004800000 */
[-C--:B------:R-:W-:Y:S02]  /*5bb0*/  ISETP.GT.U32.AND P2, PT, R39, R0.reuse, PT ;  /* 0x000000002700720c */ /* 0x080fe40003f44070 */
[----:B------:R-:W-:Y:S02]  /*5bc0*/  ISETP.GT.U32.AND P1, PT, R37, R0, PT ;  /* 0x000000002500720c */ /* 0x000fe40003f24070 */
[----:B------:R-:W-:Y:S02]  /*5bd0*/  ISETP.GT.U32.AND.EX P0, PT, R34, RZ, PT, P0 ;  /* 0x000000ff2200720c */ /* 0x000fe40003f04100 */
[----:B------:R-:W-:Y:S02]  /*5be0*/  ISETP.GT.U32.AND.EX P3, PT, R36, RZ, PT, P3 ;  /* 0x000000ff2400720c */ /* 0x000fe40003f64130 */
[----:B------:R-:W-:-:S02]  /*5bf0*/  ISETP.GT.U32.AND.EX P2, PT, R32, RZ, PT, P2 ;  /* 0x000000ff2000720c */ /* 0x000fc40003f44120 */
[----:B------:R-:W-:Y:S02]  /*5c00*/  SEL R184, RZ, 0x4, !P0 ;  /* 0x00000004ffb87807 */ /* 0x000fe40004000000 */
[----:B------:R-:W-:Y:S02]  /*5c10*/  ISETP.GT.U32.AND.EX P1, PT, R30, RZ, PT, P1 ;  /* 0x000000ff1e00720c */ /* 0x000fe40003f24110 */
[----:B------:R-:W-:Y:S02]  /*5c20*/  ISETP.GT.U32.AND P0, PT, R33, R0, PT ;  /* 0x000000002100720c */ /* 0x000fe40003f04070 */
[----:B------:R-:W-:Y:S02]  /*5c30*/  SEL R205, RZ, 0x1fffe, !P3 ;  /* 0x0001fffeffcd7807 */ /* 0x000fe40005800000 */
[----:B------:R-:W-:Y:S02]  /*5c40*/  SEL R209, RZ, 0x7fff8, !P2 ;  /* 0x0007fff8ffd17807 */ /* 0x000fe40005000000 */
[----:B------:R-:W-:-:S02]  /*5c50*/  SEL R188, RZ, 0x1, !P1 ;  /* 0x00000001ffbc7807 */ /* 0x000fc40004800000 */
[-C--:B------:R-:W-:Y:S02]  /*5c60*/  ISETP.GT.U32.AND P3, PT, R35, R0.reuse, PT ;  /* 0x000000002300720c */ /* 0x080fe40003f64070 */
[-C--:B------:R-:W-:Y:S02]  /*5c70*/  ISETP.GT.U32.AND P2, PT, R29, R0.reuse, PT ;  /* 0x000000001d00720c */ /* 0x080fe40003f44070 */
[----:B------:R-:W-:Y:S02]  /*5c80*/  ISETP.GT.U32.AND P1, PT, R27, R0, PT ;  /* 0x000000001b00720c */ /* 0x000fe40003f24070 */
[----:B------:R-:W-:Y:S02]  /*5c90*/  ISETP.GT.U32.AND.EX P0, PT, R26, RZ, PT, P0 ;  /* 0x000000ff1a00720c */ /* 0x000fe40003f04100 */
[----:B------:R-:W-:Y:S02]  /*5ca0*/  ISETP.GT.U32.AND.EX P3, PT, R28, RZ, PT, P3 ;  /* 0x000000ff1c00720c */ /* 0x000fe40003f64130 */
[----:B------:R-:W-:-:S02]  /*5cb0*/  ISETP.GT.U32.AND.EX P2, PT, R22, RZ, PT, P2 ;  /* 0x000000ff1600720c */ /* 0x000fc40003f44120 */
[----:B------:R-:W-:Y:S02]  /*5cc0*/  ISETP.GT.U32.AND.EX P1, PT, R24, RZ, PT, P1 ;  /* 0x000000ff1800720c */ /* 0x000fe40003f24110 */
[----:B------:R-:W-:Y:S02]  /*5cd0*/  SEL R190, RZ, 0x4, !P0 ;  /* 0x00000004ffbe7807 */ /* 0x000fe40004000000 */
[----:B------:R-:W-:Y:S02]  /*5ce0*/  ISETP.GT.U32.AND P0, PT, R25, R0, PT ;  /* 0x000000001900720c */ /* 0x000fe40003f04070 */
[----:B------:R-:W-:Y:S02]  /*5cf0*/  SEL R215, RZ, 0x1fffe, !P3 ;  /* 0x0001fffeffd77807 */ /* 0x000fe40005800000 */
[----:B------:R-:W-:Y:S02]  /*5d00*/  SEL R221, RZ, 0x7fff8, !P2 ;  /* 0x0007fff8ffdd7807 */ /* 0x000fe40005000000 */
[----:B------:R-:W-:-:S02]  /*5d10*/  SEL R192, RZ, 0x1, !P1 ;  /* 0x00000001ffc07807 */ /* 0x000fc40004800000 */
[-C--:B------:R-:W-:Y:S02]  /*5d20*/  ISETP.GT.U32.AND P3, PT, R31, R0.reuse, PT ;  /* 0x000000001f00720c */ /* 0x080fe40003f64070 */
[-C--:B------:R-:W-:Y:S02]  /*5d30*/  ISETP.GT.U32.AND P2, PT, R23, R0.reuse, PT ;  /* 0x000000001700720c */ /* 0x080fe40003f44070 */
[----:B------:R-:W-:Y:S02]  /*5d40*/  ISETP.GT.U32.AND P1, PT, R21, R0, PT ;  /* 0x000000001500720c */ /* 0x000fe40003f24070 */
[----:B------:R-:W-:Y:S01]  /*5d50*/  ISETP.GT.U32.AND.EX P0, PT, R20, RZ, PT, P0 ;  /* 0x000000ff1400720c */ /* 0x000fe20003f04100 */
[----:B-1----:R-:W-:-:S12]  /*5d60*/  @!P6 BRA `(.L_x_16) ;  /* 0x0000004800b0e947 */ /* 0x002fd80003800000 */
.L_x_24:
[----:B------:R-:W-:Y:S01]  /*5d70*/  BAR.SYNC.DEFER_BLOCKING 0x0 ;  /* 0x0000000000007b1d */ /* 0x000fe20000010000 */
[-C--:B------:R-:W-:Y:S01]  /*5d80*/  ISETP.GT.U32.AND P6, PT, R227, R0.reuse, PT ;  /* 0x00000000e300720c */ /* 0x080fe20003fc4070 */
[----:B------:R-:W-:Y:S01]  /*5d90*/  IMAD.IADD R152, R152, 0x1, R153 ;  /* 0x0000000198987824 */ /* 0x000fe200078e0299 */
[----:B------:R-:W-:Y:S01]  /*5da0*/  ISETP.GT.U32.AND.EX P2, PT, R232, RZ, PT, P2 ;  /* 0x000000ffe800720c */ /* 0x000fe20003f44120 */
[----:B------:R-:W-:Y:S01]  /*5db0*/  IMAD.IADD R188, R188, 0x1, R215 ;  /* 0x00000001bcbc7824 */ /* 0x000fe200078e02d7 */
[----:B------:R-:W-:Y:S01]  /*5dc0*/  SEL R227, RZ, 0x1fffe, !P0 ;  /* 0x0001fffeffe37807 */ /* 0x000fe20004000000 */
[----:B------:R-:W-:Y:S01]  /*5dd0*/  IMAD.IADD R167, R167, 0x1, R168 ;  /* 0x00000001a7a77824 */ /* 0x000fe200078e02a8 */
[-C--:B------:R-:W-:Y:S01]  /*5de0*/  ISETP.GT.U32.AND P0, PT, R225, R0.reuse, PT ;  /* 0x00000000e100720c */ /* 0x080fe20003f04070 */
[----:B------:R-:W1:Y:S01]  /*5df0*/  LDTM.x64 R4, tmem[UR11+0x20] ;  /* 0x0000200b000479ee */ /* 0x000e620008340000 */
[----:B------:R-:W-:Y:S01]  /*5e00*/  ISETP.GT.U32.AND.EX P1, PT, R194, RZ, PT, P1 ;  /* 0x000000ffc200720c */ /* 0x000fe20003f24110 */
[----:B------:R-:W-:Y:S01]  /*5e10*/  IMAD.IADD R192, R192, 0x1, R227 ;  /* 0x00000001c0c07824 */ /* 0x000fe200078e02e3 */
[----:B------:R-:W-:Y:S01]  /*5e20*/  SEL R194, RZ, 0x4, !P2 ;  /* 0x00000004ffc27807 */ /* 0x000fe20005000000 */
[----:B------:R-:W-:Y:S01]  /*5e30*/  IMAD.IADD R175, R175, 0x1, R176 ;  /* 0x00000001afaf7824 */ /* 0x000fe200078e02b0 */
[-C--:B------:R-:W-:Y:S01]  /*5e40*/  ISETP.GT.U32.AND P2, PT, R223, R0.reuse, PT ;  /* 0x00000000df00720c */ /* 0x080fe20003f44070 */
[----:B------:R-:W-:Y:S01]  /*5e50*/  IMAD.IADD R163, R163, 0x1, R164 ;  /* 0x00000001a3a37824 */ /* 0x000fe200078e02a4 */
[----:B------:R-:W-:Y:S01]  /*5e60*/  ISETP.GT.U32.AND.EX P0, PT, R231, RZ, PT, P0 ;  /* 0x000000ffe700720c */ /* 0x000fe20003f04100 */
[----:B------:R-:W-:Y:S01]  /*5e70*/  IMAD.IADD R182, R182, 0x1, R205 ;  /* 0x00000001b6b67824 */ /* 0x000fe200078e02cd */
[----:B------:R-:W-:Y:S01]  /*5e80*/  SEL R223, RZ, 0x7fff8, !P1 ;  /* 0x0007fff8ffdf7807 */ /* 0x000fe20004800000 */
[----:B------:R-:W-:Y:S01]  /*5e90*/  IMAD.IADD R156, R156, 0x1, R157 ;  /* 0x000000019c9c7824 */ /* 0x000fe200078e029d */
[-C--:B------:R-:W-:Y:S01]  /*5ea0*/  ISETP.GT.U32.AND P1, PT, R219, R0.reuse, PT ;  /* 0x00000000db00720c */ /* 0x080fe20003f24070 */
[----:B------:R-:W-:Y:S01]  /*5eb0*/  IMAD.IADD R171, R171, 0x1, R172 ;  /* 0x00000001abab7824 */ /* 0x000fe200078e02ac */
[----:B------:R-:W-:Y:S01]  /*5ec0*/  ISETP.GT.U32.AND.EX P2, PT, R198, RZ, PT, P2 ;  /* 0x000000ffc600720c */ /* 0x000fe20003f44120 */
[----:B0-----:R-:W-:Y:S01]  /*5ed0*/  USHF.R.S32.HI UR6, URZ, 0x1f, UR27 ;  /* 0x0000001fff067899 */ /* 0x001fe2000801141b */
[----:B------:R-:W-:Y:S01]  /*5ee0*/  SEL R198, RZ, 0x1fffe, !P0 ;  /* 0x0001fffeffc67807 */ /* 0x000fe20004000000 */
[----:B------:R-:W0:Y:S01]  /*5ef0*/  @!P5 SYNCS.CCTL.IV [UR9+0x4810] ;  /* 0x00481000ff00d9b1 */ /* 0x000e220008000009 */
[----:B------:R-:W-:Y:S01]  /*5f00*/  ISETP.GT.U32.AND P0, PT, R217, R0, PT ;  /* 0x00000000d900720c */ /* 0x000fe20003f04070 */
[----:B------:R-:W-:Y:S01]  /*5f10*/  NOP ;  /* 0x0000000000007918 */ /* 0x000fe20000000000 */
[----:B------:R-:W-:-:S02]  /*5f20*/  ISETP.GT.U32.AND.EX P1, PT, R196, RZ, PT, P1 ;  /* 0x000000ffc400720c */ /* 0x000fc40003f24110 */
[----:B------:R-:W-:Y:S02]  /*5f30*/  SEL R196, RZ, 0x4, !P2 ;  /* 0x00000004ffc47807 */ /* 0x000fe40005000000 */
[-C--:B------:R-:W-:Y:S01]  /*5f40*/  ISETP.GT.U32.AND P2, PT, R213, R0.reuse, PT ;  /* 0x00000000d500720c */ /* 0x080fe20003f44070 */
[----:B-1----:R-:W-:Y:S01]  /*5f50*/  FMUL R4, R4, UR31 ;  /* 0x0000001f04047c20 */ /* 0x002fe20008400000 */
[----:B------:R-:W-:Y:S01]  /*5f60*/  ISETP.GT.U32.AND.EX P0, PT, R230, RZ, PT, P0 ;  /* 0x000000ffe600720c */ /* 0x000fe20003f04100 */
[----:B------:R-:W-:Y:S01]  /*5f70*/  FMUL R5, R5, UR31 ;  /* 0x0000001f05057c20 */ /* 0x000fe20008400000 */
[----:B------:R-:W-:Y:S01]  /*5f80*/  SEL R213, RZ, 0x7fff8, !P1 ;  /* 0x0007fff8ffd57807 */ /* 0x000fe20004800000 */
[----:B------:R-:W-:Y:S01]  /*5f90*/  FMUL R7, R7, UR31 ;  /* 0x0000001f07077c20 */ /* 0x000fe20008400000 */
[-C--:B------:R-:W-:Y:S01]  /*5fa0*/  ISETP.GT.U32.AND P1, PT, R211, R0.reuse, PT ;  /* 0x00000000d300720c */ /* 0x080fe20003f24070 */
[----:B------:R-:W-:Y:S01]  /*5fb0*/  FMUL R8, R8, UR31 ;  /* 0x0000001f08087c20 */ /* 0x000fe20008400000 */
        /* <DEDUP_REMOVED lines=8> */
[----:B------:R-:W-:Y:S01]  /*6040*/  ISETP.GT.U32.AND.EX P0, PT, R178, RZ, PT, P0 ;  /* 0x000000ffb200720c */ /* 0x000fe20003f04100 */
[----:B------:R-:W-:Y:S01]  /*6050*/  FMUL R6, R6, UR31 ;  /* 0x0000001f06067c20 */ /* 0x000fe20008400000 */
[----:B------:R-:W-:Y:S01]  /*6060*/  FSEL R4, R4, -INF , !P1 ;  /* 0xff80000004047808 */ /* 0x000fe20004800000 */
[----:B------:R-:W-:Y:S01]  /*6070*/  FMUL R9, R9, UR31 ;  /* 0x0000001f09097c20 */ /* 0x000fe20008400000 */
[-C--:B------:R-:W-:Y:S01]  /*6080*/  ISETP.GT.U32.AND P1, PT, R199, R0.reuse, PT ;  /* 0x00000000c700720c */ /* 0x080fe20003f24070 */
[----:B------:R-:W-:Y:S01]  /*6090*/  FMUL R12, R12, UR31 ;  /* 0x0000001f0c0c7c20 */ /* 0x000fe20008400000 */
[----:B------:R-:W-:Y:S01]  /*60a0*/  FSEL R5, R5, -INF , !P0 ;  /* 0xff80000005057808 */ /* 0x000fe20004000000 */
        /* <DEDUP_REMOVED lines=13> */
[----:B------:R-:W-:Y:S01]  /*6180*/  ISETP.GT.U32.AND P0, PT, R191, R0, PT ;  /* 0x00000000bf00720c */ /* 0x000fe20003f04070 */
[----:B------:R-:W-:Y:S01]  /*6190*/  FMUL R23, R23, UR31 ;  /* 0x0000001f17177c20 */ /* 0x000fe20008400000 */
[----:B------:R-:W-:-:S02]  /*61a0*/  ISETP.GT.U32.AND.EX P1, PT, R224, RZ, PT, P1 ;  /* 0x000000ffe000720c */ /* 0x000fc40003f24110 */
[----:B------:R-:W-:Y:S02]  /*61b0*/  ISETP.GT.U32.AND.EX P0, PT, R222, RZ, PT, P0 ;  /* 0x000000ffde00720c */ /* 0x000fe40003f04100 */
[----:B------:R-:W-:Y:S02]  /*61c0*/  FSEL R10, R10, -INF , !P1 ;  /* 0xff8000000a0a7808 */ /* 0x000fe40004800000 */
[-C--:B------:R-:W-:Y:S02]  /*61d0*/  ISETP.GT.U32.AND P1, PT, R187, R0.reuse, PT ;  /* 0x00000000bb00720c */ /* 0x080fe40003f24070 */
[----:B------:R-:W-:Y:S02]  /*61e0*/  FSEL R11, R11, -INF , !P0 ;  /* 0xff8000000b0b7808 */ /* 0x000fe40004000000 */
[----:B------:R-:W-:Y:S02]  /*61f0*/  ISETP.GT.U32.AND.EX P6, PT, R202, RZ, PT, P6 ;  /* 0x000000ffca00720c */ /* 0x000fe40003fc4160 */
[----:B------:R-:W-:-:S02]  /*6200*/  ISETP.GT.U32.AND P0, PT, R185, R0, PT ;  /* 0x00000000b900720c */ /* 0x000fc40003f04070 */
[----:B------:R-:W-:Y:S02]  /*6210*/  ISETP.GT.U32.AND.EX P1, PT, R218, RZ, PT, P1 ;  /* 0x000000ffda00720c */ /* 0x000fe40003f24110 */
[----:B------:R-:W-:Y:S02]  /*6220*/  SEL R207, RZ, 0x1fffe, !P2 ;  /* 0x0001fffeffcf7807 */ /* 0x000fe40005000000 */
[-C--:B------:R-:W-:Y:S02]  /*6230*/  ISETP.GT.U32.AND P2, PT, R201, R0.reuse, PT ;  /* 0x00000000c900720c */ /* 0x080fe40003f44070 */
[----:B------:R-:W-:Y:S01]  /*6240*/  SEL R153, RZ, 0x1, !P6 ;  /* 0x00000001ff997807 */ /* 0x000fe20007000000 */
[----:B------:R-:W-:Y:S01]  /*6250*/  IMAD.IADD R200, R200, 0x1, R207 ;  /* 0x00000001c8c87824 */ /* 0x000fe200078e02cf */
[----:B------:R-:W-:Y:S02]  /*6260*/  ISETP.GT.U32.AND.EX P0, PT, R216, RZ, PT, P0 ;  /* 0x000000ffd800720c */ /* 0x000fe40003f04100 */
[----:B------:R-:W-:Y:S01]  /*6270*/  FSEL R13, R13, -INF , !P1 ;  /* 0xff8000000d0d7808 */ /* 0x000fe20004800000 */
[----:B------:R-:W-:Y:S01]  /*6280*/  IMAD.IADD R153, R153, 0x1, R198 ;  /* 0x0000000199997824 */ /* 0x000fe200078e02c6 */
[----:B------:R-:W-:-:S02]  /*6290*/  ISETP.GT.U32.AND P1, PT, R181, R0, PT ;  /* 0x00000000b500720c */ /* 0x000fc40003f24070 */
[----:B------:R-:W-:Y:S02]  /*62a0*/  ISETP.GT.U32.AND.EX P2, PT, R148, RZ, PT, P2 ;  /* 0x000000ff9400720c */ /* 0x000fe40003f44120 */
[----:B------:R-:W-:Y:S01]  /*62b0*/  FSEL R148, R14, -INF , !P0 ;  /* 0xff8000000e947808 */ /* 0x000fe20004000000 */
[----:B------:R-:W-:Y:S01]  /*62c0*/  FMUL R14, R16, UR31 ;  /* 0x0000001f100e7c20 */ /* 0x000fe20008400000 */
[----:B------:R-:W-:Y:S02]  /*62d0*/  ISETP.GT.U32.AND.EX P1, PT, R212, RZ, PT, P1 ;  /* 0x000000ffd400720c */ /* 0x000fe40003f24110 */
[----:B------:R-:W-:Y:S02]  /*62e0*/  ISETP.GT.U32.AND.EX P3, PT, R210, RZ, PT, P3 ;  /* 0x000000ffd200720c */ /* 0x000fe40003f64130 */
[----:B------:R-:W-:Y:S02]  /*62f0*/  LOP3.LUT R188, R188, 0x3, RZ, 0xc0, !PT ;  /* 0x00000003bcbc7812 */ /* 0x000fe400078ec0ff */
[----:B------:R-:W-:-:S02]  /*6300*/  LOP3.LUT R153, R153, 0x3, RZ, 0xc0, !PT ;  /* 0x0000000399997812 */ /* 0x000fc400078ec0ff */
[----:B------:R-:W-:Y:S02]  /*6310*/  FSEL R14, R14, -INF , !P1 ;  /* 0xff8000000e0e7808 */ /* 0x000fe40004800000 */
[----:B------:R-:W-:Y:S02]  /*6320*/  ISETP.GT.U32.AND P1, PT, R149, R0, PT ;  /* 0x000000009500720c */ /* 0x000fe40003f24070 */
[----:B------:R-:W-:Y:S02]  /*6330*/  SEL R149, RZ, 0x1, !P3 ;  /* 0x00000001ff957807 */ /* 0x000fe40005800000 */
[----:B------:R-:W-:Y:S02]  /*6340*/  LOP3.LUT R200, R200, 0x3, RZ, 0xc0, !PT ;  /* 0x00000003c8c87812 */ /* 0x000fe400078ec0ff */
[----:B------:R-:W-:Y:S01]  /*6350*/  IADD3 R184, PT, PT, R188, R209, R184 ;  /* 0x000000d1bcb87210 */ /* 0x000fe20007ffe0b8 */
[----:B------:R-:W-:Y:S01]  /*6360*/  IMAD.IADD R149, R149, 0x1, R160 ;  /* 0x0000000195957824 */ /* 0x000fe200078e02a0 */
[----:B------:R-:W-:-:S02]  /*6370*/  IADD3 R153, PT, PT, R153, R223, R194 ;  /* 0x000000df99997210 */ /* 0x000fc40007ffe0c2 */
[----:B------:R-:W-:Y:S01]  /*6380*/  FSEL R6, R6, -INF , !P2 ;  /* 0xff80000006067808 */ /* 0x000fe20005000000 */
[----:B------:R-:W-:Y:S01]  /*6390*/  IMAD.SHL.U32 R16, R184, 0x100, RZ ;  /* 0x00000100b8107824 */ /* 0x000fe200078e00ff */
[----:B------:R-:W-:Y:S02]  /*63a0*/  IADD3 R196, PT, PT, R200, R213, R196 ;  /* 0x000000d5c8c47210 */ /* 0x000fe40007ffe0c4 */
[----:B------:R-:W-:Y:S02]  /*63b0*/  LOP3.LUT R153, R153, 0xf, RZ, 0xc0, !PT ;  /* 0x0000000f99997812 */ /* 0x000fe400078ec0ff */
[----:B------:R-:W-:Y:S02]  /*63c0*/  ISETP.GT.U32.AND P2, PT, R195, R0, PT ;  /* 0x00000000c300720c */ /* 0x000fe40003f44070 */
[----:B------:R-:W-:Y:S01]  /*63d0*/  LOP3.LUT R192, R192, 0x3, RZ, 0xc0, !PT ;  /* 0x00000003c0c07812 */ /* 0x000fe200078ec0ff */
[----:B------:R-:W-:Y:S01]  /*63e0*/  IMAD R153, R196, 0x10, R153 ;  /* 0x00000010c4997824 */ /* 0x000fe200078e0299 */
[----:B------:R-:W-:-:S02]  /*63f0*/  LOP3.LUT R152, R152, 0x3, RZ, 0xc0, !PT ;  /* 0x0000000398987812 */ /* 0x000fc400078ec0ff */
[----:B------:R-:W-:Y:S02]  /*6400*/  ISETP.GT.U32.AND.EX P2, PT, R226, RZ, PT, P2 ;  /* 0x000000ffe200720c */ /* 0x000fe40003f44120 */
[----:B------:R-:W-:Y:S02]  /*6410*/  LOP3.LUT R149, R149, 0x3, RZ, 0xc0, !PT ;  /* 0x0000000395957812 */ /* 0x000fe400078ec0ff */
[----:B------:R-:W-:Y:S02]  /*6420*/  LOP3.LUT R167, R167, 0x3, RZ, 0xc0, !PT ;  /* 0x00000003a7a77812 */ /* 0x000fe400078ec0ff */
[----:B------:R-:W-:Y:S02]  /*6430*/  LOP3.LUT R175, R175, 0x3, RZ, 0xc0, !PT ;  /* 0x00000003afaf7812 */ /* 0x000fe400078ec0ff */
[----:B------:R-:W-:Y:S02]  /*6440*/  IADD3 R221, PT, PT, R192, R221, R190 ;  /* 0x000000ddc0dd7210 */ /* 0x000fe40007ffe0be */
[----:B------:R-:W-:-:S02]  /*6450*/  LOP3.LUT R16, R16, 0xf00, RZ, 0xe2, !PT ;  /* 0x00000f0010107812 */ /* 0x000fc400078ee2ff */
[----:B------:R-:W-:Y:S02]  /*6460*/  IADD3 R150, PT, PT, R152, R151, R150 ;  /* 0x0000009798967210 */ /* 0x000fe40007ffe096 */
[----:B------:R-:W-:Y:S01]  /*6470*/  FSEL R9, R9, -INF , !P2 ;  /* 0xff80000009097808 */ /* 0x000fe20005000000 */
[----:B------:R-:W-:Y:S01]  /*6480*/  IMAD R221, R221, 0x1000, R16 ;  /* 0x00001000dddd7824 */ /* 0x000fe200078e0210 */
[----:B------:R-:W-:Y:S01]  /*6490*/  IADD3 R149, PT, PT, R149, R159, R158 ;  /* 0x0000009f95957210 */ /* 0x000fe20007ffe09e */
[----:B------:R-:W-:Y:S01]  /*64a0*/  IMAD.SHL.U32 R150, R150, 0x100, RZ ;  /* 0x0000010096967824 */ /* 0x000fe200078e00ff */
[----:B------:R-:W-:Y:S02]  /*64b0*/  LOP3.LUT R163, R163, 0x3, RZ, 0xc0, !PT ;  /* 0x00000003a3a37812 */ /* 0x000fe400078ec0ff */
[----:B------:R-:W-:Y:S02]  /*64c0*/  IADD3 R165, PT, PT, R167, R166, R165 ;  /* 0x000000a6a7a57210 */ /* 0x000fe40007ffe0a5 */
[----:B------:R-:W-:-:S02]  /*64d0*/  IADD3 R173, PT, PT, R175, R174, R173 ;  /* 0x000000aeafad7210 */ /* 0x000fc40007ffe0ad */
[----:B------:R-:W-:Y:S01]  /*64e0*/  LOP3.LUT R182, R182, 0x3, RZ, 0xc0, !PT ;  /* 0x00000003b6b67812 */ /* 0x000fe200078ec0ff */
[----:B------:R-:W-:Y:S01]  /*64f0*/  IMAD.SHL.U32 R165, R165, 0x100, RZ ;  /* 0x00000100a5a57824 */ /* 0x000fe200078e00ff */
[----:B------:R-:W-:Y:S02]  /*6500*/  ISETP.GT.U32.AND P2, PT, R189, R0, PT ;  /* 0x00000000bd00720c */ /* 0x000fe40003f44070 */
[----:B------:R-:W-:Y:S02]  /*6510*/  LOP3.LUT R152, R153, 0xff, RZ, 0xc0, !PT ;  /* 0x000000ff99987812 */ /* 0x000fe400078ec0ff */
[----:B------:R-:W-:Y:S02]  /*6520*/  LOP3.LUT R156, R156, 0x3, RZ, 0xc0, !PT ;  /* 0x000000039c9c7812 */ /* 0x000fe400078ec0ff */
[----:B------:R-:W-:Y:S01]  /*6530*/  IADD3 R162, PT, PT, R163, R162, R161 ;  /* 0x000000a2a3a27210 */ /* 0x000fe20007ffe0a1 */
[----:B------:R-:W-:Y:S01]  /*6540*/  IMAD.IADD R152, R221, 0x1, R152 ;  /* 0x00000001dd987824 */ /* 0x000fe200078e0298 */
[----:B------:R-:W-:-:S02]  /*6550*/  IADD3 R180, PT, PT, R182, R203, R180 ;  /* 0x000000cbb6b47210 */ /* 0x000fc40007ffe0b4 */
[----:B------:R-:W-:Y:S02]  /*6560*/  LOP3.LUT R149, R149, 0xf, RZ, 0xc0, !PT ;  /* 0x0000000f95957812 */ /* 0x000fe400078ec0ff */
[----:B------:R-:W-:Y:S02]  /*6570*/  LOP3.LUT R173, R173, 0xf, RZ, 0xc0, !PT ;  /* 0x0000000fadad7812 */ /* 0x000fe400078ec0ff */
[----:B------:R-:W-:Y:S01]  /*6580*/  ISETP.GT.U32.AND.EX P2, PT, R220, RZ, PT, P2 ;  /* 0x000000ffdc00720c */ /* 0x000fe20003f44120 */
[----:B------:R-:W-:Y:S01]  /*6590*/  IMAD R149, R162, 0x10, R149 ;  /* 0x00000010a2957824 */ /* 0x000fe200078e0295 */
[----:B------:R-:W-:Y:S01]  /*65a0*/  LOP3.LUT R171, R171, 0x3, RZ, 0xc0, !PT ;  /* 0x00000003abab7812 */ /* 0x000fe200078ec0ff */
[----:B------:R-:W-:Y:S01]  /*65b0*/  IMAD R173, R180, 0x10, R173 ;  /* 0x00000010b4ad7824 */ /* 0x000fe200078e02ad */
[----:B------:R-:W-:Y:S02]  /*65c0*/  IADD3 R155, PT, PT, R156, R155, R154 ;  /* 0x0000009b9c9b7210 */ /* 0x000fe40007ffe09a */
[----:B------:R-:W-:-:S02]  /*65d0*/  LOP3.LUT R16, R150, 0xf00, RZ, 0xe2, !PT ;  /* 0x00000f0096107812 */ /* 0x000fc400078ee2ff */
[----:B------:R-:W-:Y:S02]  /*65e0*/  FSEL R12, R12, -INF , !P2 ;  /* 0xff8000000c0c7808 */ /* 0x000fe40005000000 */
[-C--:B------:R-:W-:Y:S01]  /*65f0*/  ISETP.GT.U32.AND P2, PT, R183, R0.reuse, PT ;  /* 0x00000000b700720c */ /* 0x080fe20003f44070 */
[----:B------:R-:W-:Y:S01]  /*6600*/  IMAD R16, R155, 0x1000, R16 ;  /* 0x000010009b107824 */ /* 0x000fe200078e0210 */
[----:B------:R-:W-:Y:S02]  /*6610*/  ISETP.GT.U32.AND P0, PT, R179, R0, PT ;  /* 0x00000000b300720c */ /* 0x000fe40003f04070 */
[----:B------:R-:W-:Y:S02]  /*6620*/  IADD3 R169, PT, PT, R171, R170, R169 ;  /* 0x000000aaaba97210 */ /* 0x000fe40007ffe0a9 */
[----:B------:R-:W-:Y:S02]  /*6630*/  LOP3.LUT R150, R165, 0xf00, RZ, 0xe2, !PT ;  /* 0x00000f00a5967812 */ /* 0x000fe400078ee2ff */
[----:B------:R-:W-:-:S02]  /*6640*/  ISETP.GT.U32.AND.EX P1, PT, R208, RZ, PT, P1 ;  /* 0x000000ffd000720c */ /* 0x000fc40003f24110 */
[----:B------:R-:W-:Y:S01]  /*6650*/  LOP3.LUT R157, R152, 0xffff, RZ, 0xc0, !PT ;  /* 0x0000ffff989d7812 */ /* 0x000fe200078ec0ff */
[----:B------:R-:W-:Y:S01]  /*6660*/  IMAD R150, R169, 0x1000, R150 ;  /* 0x00001000a9967824 */ /* 0x000fe200078e0296 */
[----:B------:R-:W-:Y:S02]  /*6670*/  ISETP.GT.U32.AND.EX P2, PT, R214, RZ, PT, P2 ;  /* 0x000000ffd600720c */ /* 0x000fe40003f44120 */
[----:B------:R-:W-:Y:S02]  /*6680*/  ISETP.GT.U32.AND.EX P0, PT, R204, RZ, PT, P0 ;  /* 0x000000ffcc00720c */ /* 0x000fe40003f04100 */
[----:B------:R-:W-:Y:S02]  /*6690*/  LOP3.LUT R149, R149, 0xff, RZ, 0xc0, !PT ;  /* 0x000000ff95957812 */ /* 0x000fe400078ec0ff */
[----:B------:R-:W-:Y:S02]  /*66a0*/  LOP3.LUT R173, R173, 0xff, RZ, 0xc0, !PT ;  /* 0x000000ffadad7812 */ /* 0x000fe400078ec0ff */
[----:B------:R-:W-:Y:S01]  /*66b0*/  FSEL R155, R17, -INF , !P1 ;  /* 0xff800000119b7808 */ /* 0x000fe20004800000 */
[----:B------:R-:W-:Y:S01]  /*66c0*/  IMAD.IADD R16, R16, 0x1, R149 ;  /* 0x0000000110107824 */ /* 0x000fe200078e0295 */
[----:B------:R-:W-:Y:S01]  /*66d0*/  SHF.R.U32.HI R17, RZ, 0xe, R157 ;  /* 0x0000000eff117819 */ /* 0x000fe2000001169d */
[----:B------:R-:W-:Y:S01]  /*66e0*/  IMAD.IADD R173, R150, 0x1, R173 ;  /* 0x0000000196ad7824 */ /* 0x000fe200078e02ad */
[----:B------:R-:W-:-:S02]  /*66f0*/  FSEL R15, R15, -INF , !P2 ;  /* 0xff8000000f0f7808 */ /* 0x000fc40005000000 */
[----:B------:R-:W-:Y:S02]  /*6700*/  FSEL R153, R19, -INF , !P0 ;  /* 0xff80000013997808 */ /* 0x000fe40004000000 */
[----:B------:R-:W-:Y:S02]  /*6710*/  ISETP.GT.U32.AND P2, PT, R177, R0, PT ;  /* 0x00000000b100720c */ /* 0x000fe40003f44070 */
[----:B------:R-:W-:Y:S02]  /*6720*/  LOP3.LUT P0, RZ, R17, 0x1, RZ, 0xc0, !PT ;  /* 0x0000000111ff7812 */ /* 0x000fe4000780c0ff */
[----:B------:R-:W-:Y:S02]  /*6730*/  SHF.R.U32.HI R17, RZ, 0xd, R157 ;  /* 0x0000000dff117819 */ /* 0x000fe4000001169d */
[----:B------:R-:W-:Y:S02]  /*6740*/  ISETP.GT.U32.AND.EX P2, PT, R206, RZ, PT, P2 ;  /* 0x000000ffce00720c */ /* 0x000fe40003f44120 */
[----:B------:R-:W-:-:S02]  /*6750*/  FSEL R150, R21, -INF , !P0 ;  /* 0xff80000015967808 */ /* 0x000fc40004000000 */
[----:B------:R-:W-:Y:S02]  /*6760*/  PRMT R156, R16, 0x5410, R173 ;  /* 0x00005410109c7816 */ /* 0x000fe400000000ad */
[----:B------:R-:W-:Y:S02]  /*6770*/  LOP3.LUT P0, RZ, R17, 0x1, RZ, 0xc0, !PT ;  /* 0x0000000111ff7812 */ /* 0x000fe4000780c0ff */
[--C-:B------:R-:W-:Y:S02]  /*6780*/  SHF.R.U32.HI R16, RZ, 0xf, R157.reuse ;  /* 0x0000000fff107819 */ /* 0x100fe4000001169d */
[----:B------:R-:W-:Y:S02]  /*6790*/  SHF.R.U32.HI R17, RZ, 0xb, R157 ;  /* 0x0000000bff117819 */ /* 0x000fe4000001169d */
[----:B------:R-:W-:Y:S01]  /*67a0*/  FSEL R154, R18, -INF , !P2 ;  /* 0xff800000129a7808 */ /* 0x000fe20005000000 */
[----:B------:R-:W-:Y:S01]  /*67b0*/  FMUL R18, R24, UR31 ;  /* 0x0000001f18127c20 */ /* 0x000fe20008400000 */
[----:B------:R-:W-:Y:S01]  /*67c0*/  FSEL R151, R22, -INF , !P0 ;  /* 0xff80000016977808 */ /* 0x000fe20004000000 */
[----:B------:R-:W-:Y:S01]  /*67d0*/  FMUL R22, R30, UR31 ;  /* 0x0000001f1e167c20 */ /* 0x000fe20008400000 */
[----:B------:R-:W-:-:S02]  /*67e0*/  LOP3.LUT P2, RZ, R16, 0x1, RZ, 0xc0, !PT ;  /* 0x0000000110ff7812 */ /* 0x000fc4000784c0ff */
[----:B------:R-:W-:Y:S02]  /*67f0*/  LOP3.LUT P0, RZ, R17, 0x1, RZ, 0xc0, !PT ;  /* 0x0000000111ff7812 */ /* 0x000fe4000780c0ff */
[--C-:B------:R-:W-:Y:S02]  /*6800*/  SHF.R.U32.HI R16, RZ, 0xc, R157.reuse ;  /* 0x0000000cff107819 */ /* 0x100fe4000001169d */
[--C-:B------:R-:W-:Y:S02]  /*6810*/  SHF.R.U32.HI R17, RZ, 0xa, R157.reuse ;  /* 0x0000000aff117819 */ /* 0x100fe4000001169d */
[----:B------:R-:W-:Y:S02]  /*6820*/  SHF.R.U32.HI R149, RZ, 0x1, R157 ;  /* 0x00000001ff957819 */ /* 0x000fe4000001169d */
[----:B------:R-:W-:Y:S01]  /*6830*/  FSEL R152, R20, -INF , !P2 ;  /* 0xff80000014987808 */ /* 0x000fe20005000000 */
[----:B------:R-:W-:Y:S01]  /*6840*/  FMUL R20, R26, UR31 ;  /* 0x0000001f1a147c20 */ /* 0x000fe20008400000 */
[----:B------:R-:W-:Y:S01]  /*6850*/  FSEL R18, R18, -INF , !P0 ;  /* 0xff80000012127808 */ /* 0x000fe20004000000 */
[----:B------:R-:W-:Y:S01]  /*6860*/  FMUL R26, R31, UR31 ;  /* 0x0000001f1f1a7c20 */ /* 0x000fe20008400000 */
[----:B------:R-:W-:-:S02]  /*6870*/  LOP3.LUT P2, RZ, R16, 0x1, RZ, 0xc0, !PT ;  /* 0x0000000110ff7812 */ /* 0x000fc4000784c0ff */
[----:B------:R-:W-:Y:S01]  /*6880*/  LOP3.LUT P0, RZ, R17, 0x1, RZ, 0xc0, !PT ;  /* 0x0000000111ff7812 */ /* 0x000fe2000780c0ff */
[----:B------:R-:W-:Y:S01]  /*6890*/  FMUL R17, R25, UR31 ;  /* 0x0000001f19117c20 */ /* 0x000fe20008400000 */
[--C-:B------:R-:W-:Y:S02]  /*68a0*/  SHF.R.U32.HI R16, RZ, 0x9, R157.reuse ;  /* 0x00000009ff107819 */ /* 0x100fe4000001169d */
[----:B------:R-:W-:Y:S02]  /*68b0*/  LOP3.LUT P1, RZ, R149, 0x1, RZ, 0xc0, !PT ;  /* 0x0000000195ff7812 */ /* 0x000fe4000782c0ff */
[----:B------:R-:W-:Y:S02]  /*68c0*/  SHF.R.U32.HI R21, RZ, 0x8, R157 ;  /* 0x00000008ff157819 */ /* 0x000fe4000001169d */
[----:B------:R-:W-:Y:S02]  /*68d0*/  FSEL R149, R23, -INF , !P2 ;  /* 0xff80000017957808 */ /* 0x000fe40005000000 */
[----:B------:R-:W-:Y:S01]  /*68e0*/  LOP3.LUT P2, RZ, R16, 0x1, RZ, 0xc0, !PT ;  /* 0x0000000110ff7812 */ /* 0x000fe2000784c0ff */
[----:B------:R-:W-:Y:S01]  /*68f0*/  FMUL R16, R27, UR31 ;  /* 0x0000001f1b107c20 */ /* 0x000fe20008400000 */
[----:B------:R-:W-:-:S02]  /*6900*/  FSEL R17, R17, -INF , !P0 ;  /* 0xff80000011117808 */ /* 0x000fc40004000000 */
[----:B------:R-:W-:Y:S02]  /*6910*/  LOP3.LUT P0, RZ, R21, 0x1, RZ, 0xc0, !PT ;  /* 0x0000000115ff7812 */ /* 0x000fe4000780c0ff */
[--C-:B------:R-:W-:Y:S02]  /*6920*/  SHF.R.U32.HI R21, RZ, 0x7, R157.reuse ;  /* 0x00000007ff157819 */ /* 0x100fe4000001169d */
[--C-:B------:R-:W-:Y:S02]  /*6930*/  SHF.R.U32.HI R19, RZ, 0x6, R157.reuse ;  /* 0x00000006ff137819 */ /* 0x100fe4000001169d */
[----:B------:R-:W-:Y:S02]  /*6940*/  FSEL R16, R16, -INF , !P0 ;  /* 0xff80000010107808 */ /* 0x000fe40004000000 */
[----:B------:R-:W-:Y:S01]  /*6950*/  LOP3.LUT P0, RZ, R21, 0x1, RZ, 0xc0, !PT ;  /* 0x0000000115ff7812 */ /* 0x000fe2000780c0ff */
[----:B------:R-:W-:Y:S01]  /*6960*/  FMUL R21, R28, UR31 ;  /* 0x0000001f1c157c20 */ /* 0x000fe20008400000 */
[----:B------:R-:W-:Y:S01]  /*6970*/  FSEL R20, R20, -INF , !P2 ;  /* 0xff80000014147808 */ /* 0x000fe20005000000 */
[----:B------:R-:W-:Y:S01]  /*6980*/  FMUL R28, R35, UR31 ;  /* 0x0000001f231c7c20 */ /* 0x000fe20008400000 */
[----:B------:R-:W-:Y:S01]  /*6990*/  LOP3.LUT P2, RZ, R19, 0x1, RZ, 0xc0, !PT ;  /* 0x0000000113ff7812 */ /* 0x000fe2000784c0ff */
[----:B------:R-:W-:Y:S01]  /*69a0*/  FMUL R19, R29, UR31 ;  /* 0x0000001f1d137c20 */ /* 0x000fe20008400000 */
[--C-:B------:R-:W-:Y:S01]  /*69b0*/  SHF.R.U32.HI R24, RZ, 0x5, R157.reuse ;  /* 0x00000005ff187819 */ /* 0x100fe2000001169d */
[----:B------:R-:W-:Y:S01]  /*69c0*/  FMUL R35, R40, UR31 ;  /* 0x0000001f28237c20 */ /* 0x000fe20008400000 */
[--C-:B------:R-:W-:Y:S01]  /*69d0*/  SHF.R.U32.HI R23, RZ, 0x3, R157.reuse ;  /* 0x00000003ff177819 */ /* 0x100fe2000001169d */
[----:B------:R-:W-:Y:S01]  /*69e0*/  FMUL R40, R46, UR31 ;  /* 0x0000001f2e287c20 */ /* 0x000fe20008400000 */
[----:B------:R-:W-:Y:S01]  /*69f0*/  FSEL R21, R21, -INF , !P0 ;  /* 0xff80000015157808 */ /* 0x000fe20004000000 */
[----:B------:R-:W-:Y:S01]  /*6a00*/  FMUL R46, R51, UR31 ;  /* 0x0000001f332e7c20 */ /* 0x000fe20008400000 */
[----:B------:R-:W-:Y:S01]  /*6a10*/  LOP3.LUT P0, RZ, R24, 0x1, RZ, 0xc0, !PT ;  /* 0x0000000118ff7812 */ /* 0x000fe2000780c0ff */
[----:B------:R-:W-:Y:S01]  /*6a20*/  FMUL R51, R57, UR31 ;  /* 0x0000001f39337c20 */ /* 0x000fe20008400000 */
[----:B------:R-:W-:Y:S01]  /*6a30*/  SHF.R.U32.HI R24, RZ, 0x4, R157 ;  /* 0x00000004ff187819 */ /* 0x000fe2000001169d */
[----:B------:R-:W-:Y:S01]  /*6a40*/  FMUL R57, R63, UR31 ;  /* 0x0000001f3f397c20 */ /* 0x000fe20008400000 */
[----:B------:R-:W-:-:S02]  /*6a50*/  FSEL R19, R19, -INF , !P2 ;  /* 0xff80000013137808 */ /* 0x000fc40005000000 */
[----:B------:R-:W-:Y:S01]  /*6a60*/  LOP3.LUT P2, RZ, R23, 0x1, RZ, 0xc0, !PT ;  /* 0x0000000117ff7812 */ /* 0x000fe2000784c0ff */
[----:B------:R-:W-:Y:S01]  /*6a70*/  FMUL R23, R32, UR31 ;  /* 0x0000001f20177c20 */ /* 0x000fe20008400000 */
[----:B------:R-:W-:Y:S01]  /*6a80*/  FSEL R22, R22, -INF , !P0 ;  /* 0xff80000016167808 */ /* 0x000fe20004000000 */
[----:B------:R-:W-:Y:S01]  /*6a90*/  FMUL R32, R38, UR31 ;  /* 0x0000001f26207c20 */ /* 0x000fe20008400000 */
[----:B------:R-:W-:Y:S01]  /*6aa0*/  LOP3.LUT P0, RZ, R24, 0x1, RZ, 0xc0, !PT ;  /* 0x0000000118ff7812 */ /* 0x000fe2000780c0ff */
[----:B------:R-:W-:Y:S01]  /*6ab0*/  FMUL R24, R33, UR31 ;  /* 0x0000001f21187c20 */ /* 0x000fe20008400000 */
[----:B------:R-:W-:Y:S01]  /*6ac0*/  SHF.R.U32.HI R157, RZ, 0x2, R157 ;  /* 0x00000002ff9d7819 */ /* 0x000fe2000001169d */
[----:B------:R-:W-:Y:S01]  /*6ad0*/  FMUL R38, R43, UR31 ;  /* 0x0000001f2b267c20 */ /* 0x000fe20008400000 */
[----:B------:R-:W-:Y:S02]  /*6ae0*/  SHF.R.U64 R27, R156, 0x1f, RZ ;  /* 0x0000001f9c1b7819 */ /* 0x000fe400000012ff */
[----:B------:R-:W-:-:S02]  /*6af0*/  FSEL R26, R26, -INF , !P0 ;  /* 0xff8000001a1a7808 */ /* 0x000fc40004000000 */
[----:B------:R-:W-:Y:S02]  /*6b00*/  FSEL R23, R23, -INF , !P2 ;  /* 0xff80000017177808 */ /* 0x000fe40005000000 */
[----:B------:R-:W-:Y:S02]  /*6b10*/  LOP3.LUT P0, RZ, R157, 0x1, RZ, 0xc0, !PT ;  /* 0x000000019dff7812 */ /* 0x000fe4000780c0ff */
[----:B------:R-:W-:Y:S01]  /*6b20*/  LOP3.LUT P2, RZ, R27, 0x1, RZ, 0xc0, !PT ;  /* 0x000000011bff7812 */ /* 0x000fe2000784c0ff */
[----:B------:R-:W-:Y:S01]  /*6b30*/  FMUL R27, R34, UR31 ;  /* 0x0000001f221b7c20 */ /* 0x000fe20008400000 */
[----:B------:R-:W-:Y:S01]  /*6b40*/  SHF.R.U64 R25, R156, 0x1e, RZ ;  /* 0x0000001e9c197819 */ /* 0x000fe200000012ff */
[----:B------:R-:W-:Y:S01]  /*6b50*/  FMUL R34, R42, UR31 ;  /* 0x0000001f2a227c20 */ /* 0x000fe20008400000 */
[----:B------:R-:W-:Y:S01]  /*6b60*/  SHF.R.U64 R29, R156, 0x1d, RZ ;  /* 0x0000001d9c1d7819 */ /* 0x000fe200000012ff */
[----:B------:R-:W-:Y:S01]  /*6b70*/  FMUL R42, R47, UR31 ;  /* 0x0000001f2f2a7c20 */ /* 0x000fe20008400000 */
[----:B------:R-:W-:-:S02]  /*6b80*/  FSEL R24, R24, -INF , !P0 ;  /* 0xff80000018187808 */ /* 0x000fc40004000000 */
[----:B------:R-:W-:Y:S01]  /*6b90*/  LOP3.LUT P0, RZ, R25, 0x1, RZ, 0xc0, !PT ;  /* 0x0000000119ff7812 */ /* 0x000fe2000780c0ff */
[----:B------:R-:W-:Y:S01]  /*6ba0*/  FMUL R25, R36, UR31 ;  /* 0x0000001f24197c20 */ /* 0x000fe20008400000 */
[----:B------:R-:W-:Y:S02]  /*6bb0*/  FSEL R27, R27, -INF , !P1 ;  /* 0xff8000001b1b7808 */ /* 0x000fe40004800000 */
[----:B------:R-:W-:Y:S02]  /*6bc0*/  LOP3.LUT P1, RZ, R29, 0x1, RZ, 0xc0, !PT ;  /* 0x000000011dff7812 */ /* 0x000fe4000782c0ff */
[C---:B------:R-:W-:Y:S02]  /*6bd0*/  SHF.R.U64 R29, R156.reuse, 0x1b, RZ ;  /* 0x0000001b9c1d7819 */ /* 0x040fe400000012ff */
[----:B------:R-:W-:Y:S02]  /*6be0*/  FSEL R25, R25, -INF , !P2 ;  /* 0xff80000019197808 */ /* 0x000fe40005000000 */
[----:B------:R-:W-:Y:S01]  /*6bf0*/  LOP3.LUT P2, RZ, R29, 0x1, RZ, 0xc0, !PT ;  /* 0x000000011dff7812 */ /* 0x000fe2000784c0ff */
[----:B------:R-:W-:Y:S01]  /*6c00*/  FMUL R29, R37, UR31 ;  /* 0x0000001f251d7c20 */ /* 0x000fe20008400000 */
[----:B------:R-:W-:-:S02]  /*6c10*/  SHF.R.U64 R30, R156, 0x1c, RZ ;  /* 0x0000001c9c1e7819 */ /* 0x000fc400000012ff */
[----:B------:R-:W-:Y:S02]  /*6c20*/  SHF.R.U64 R31, R156, 0x1a, RZ ;  /* 0x0000001a9c1f7819 */ /* 0x000fe400000012ff */
[----:B------:R-:W-:Y:S02]  /*6c30*/  FSEL R28, R28, -INF , !P6 ;  /* 0xff8000001c1c7808 */ /* 0x000fe40007000000 */
[----:B------:R-:W-:Y:S01]  /*6c40*/  LOP3.LUT P6, RZ, R30, 0x1, RZ, 0xc0, !PT ;  /* 0x000000011eff7812 */ /* 0x000fe200078cc0ff */
[----:B------:R-:W-:Y:S01]  /*6c50*/  FMUL R30, R39, UR31 ;  /* 0x0000001f271e7c20 */ /* 0x000fe20008400000 */
[----:B------:R-:W-:Y:S02]  /*6c60*/  FSEL R29, R29, -INF , !P0 ;  /* 0xff8000001d1d7808 */ /* 0x000fe40004000000 */
[----:B------:R-:W-:Y:S02]  /*6c70*/  LOP3.LUT P0, RZ, R31, 0x1, RZ, 0xc0, !PT ;  /* 0x000000011fff7812 */ /* 0x000fe4000780c0ff */
[----:B------:R-:W-:-:S02]  /*6c80*/  SHF.R.U64 R31, R156, 0x18, RZ ;  /* 0x000000189c1f7819 */ /* 0x000fc400000012ff */
[----:B------:R-:W-:Y:S02]  /*6c90*/  FSEL R30, R30, -INF , !P6 ;  /* 0xff8000001e1e7808 */ /* 0x000fe40007000000 */
[----:B------:R-:W-:Y:S01]  /*6ca0*/  LOP3.LUT P6, RZ, R31, 0x1, RZ, 0xc0, !PT ;  /* 0x000000011fff7812 */ /* 0x000fe200078cc0ff */
[----:B------:R-:W-:Y:S01]  /*6cb0*/  FMUL R31, R41, UR31 ;  /* 0x0000001f291f7c20 */ /* 0x000fe20008400000 */
[C---:B------:R-:W-:Y:S02]  /*6cc0*/  SHF.R.U64 R36, R156.reuse, 0x16, RZ ;  /* 0x000000169c247819 */ /* 0x040fe400000012ff */
[----:B------:R-:W-:Y:S02]  /*6cd0*/  SHF.R.U64 R33, R156, 0x19, RZ ;  /* 0x000000199c217819 */ /* 0x000fe400000012ff */
[----:B------:R-:W-:Y:S02]  /*6ce0*/  FSEL R31, R31, -INF , !P0 ;  /* 0xff8000001f1f7808 */ /* 0x000fe40004000000 */
[----:B------:R-:W-:-:S02]  /*6cf0*/  LOP3.LUT P0, RZ, R36, 0x1, RZ, 0xc0, !PT ;  /* 0x0000000124ff7812 */ /* 0x000fc4000780c0ff */
[----:B------:R-:W-:Y:S02]  /*6d00*/  FMNMX3 R36, R4, R5, R6, !PT ;  /* 0x0000000504247276 */ /* 0x000fe40007800006 */
[----:B------:R-:W-:Y:S02]  /*6d10*/  FSEL R32, R32, -INF , !P1 ;  /* 0xff80000020207808 */ /* 0x000fe40004800000 */
[----:B------:R-:W-:Y:S02]  /*6d20*/  FMNMX3 R36, R36, R7, R8, !PT ;  /* 0x0000000724247276 */ /* 0x000fe40007800008 */
[----:B------:R-:W-:Y:S02]  /*6d30*/  LOP3.LUT P1, RZ, R33, 0x1, RZ, 0xc0, !PT ;  /* 0x0000000121ff7812 */ /* 0x000fe4000782c0ff */
[----:B------:R-:W-:Y:S02]  /*6d40*/  FMNMX3 R36, R36, R9, R10, !PT ;  /* 0x0000000924247276 */ /* 0x000fe4000780000a */
[----:B------:R-:W-:-:S02]  /*6d50*/  SHF.R.U64 R33, R156, 0x17, RZ ;  /* 0x000000179c217819 */ /* 0x000fc400000012ff */
        /* <DEDUP_REMOVED lines=9> */
[----:B------:R-:W-:Y:S01]  /*6df0*/  LOP3.LUT P1, RZ, R33, 0x1, RZ, 0xc0, !PT ;  /* 0x0000000121ff7812 */ /* 0x000fe2000782c0ff */
[----:B------:R-:W-:Y:S01]  /*6e00*/  FMUL R33, R44, UR31 ;  /* 0x0000001f2c217c20 */ /* 0x000fe20008400000 */
[----:B------:R-:W-:Y:S01]  /*6e10*/  FMNMX3 R36, R36, R150, R151, !PT ;  /* 0x0000009624247276 */ /* 0x000fe20007800097 */
[----:B------:R-:W-:Y:S01]  /*6e20*/  FMUL R44, R50, UR31 ;  /* 0x0000001f322c7c20 */ /* 0x000fe20008400000 */
[----:B------:R-:W-:Y:S01]  /*6e30*/  SHF.R.U64 R39, R156, 0x14, RZ ;  /* 0x000000149c277819 */ /* 0x000fe200000012ff */
[----:B------:R-:W-:Y:S01]  /*6e40*/  FMUL R50, R54, UR31 ;  /* 0x0000001f36327c20 */ /* 0x000fe20008400000 */
[----:B------:R-:W-:Y:S01]  /*6e50*/  FMNMX3 R36, R36, R149, R18, !PT ;  /* 0x0000009524247276 */ /* 0x000fe20007800012 */
[----:B------:R-:W-:Y:S01]  /*6e60*/  FMUL R54, R56, UR31 ;  /* 0x0000001f38367c20 */ /* 0x000fe20008400000 */
[----:B------:R-:W-:Y:S01]  /*6e70*/  SHF.R.U64 R37, R156, 0x13, RZ ;  /* 0x000000139c257819 */ /* 0x000fe200000012ff */
[----:B------:R-:W-:Y:S01]  /*6e80*/  FMUL R56, R59, UR31 ;  /* 0x0000001f3b387c20 */ /* 0x000fe20008400000 */
[----:B------:R-:W-:Y:S01]  /*6e90*/  FMNMX3 R36, R36, R17, R20, !PT ;  /* 0x0000001124247276 */ /* 0x000fe20007800014 */
[----:B------:R-:W-:Y:S01]  /*6ea0*/  FMUL R59, R66, UR31 ;  /* 0x0000001f423b7c20 */ /* 0x000fe20008400000 */
[----:B------:R-:W-:-:S02]  /*6eb0*/  FSEL R38, R38, -INF , !P6 ;  /* 0xff80000026267808 */ /* 0x000fc40007000000 */
[----:B------:R-:W-:Y:S02]  /*6ec0*/  FMNMX3 R36, R36, R16, R21, !PT ;  /* 0x0000001024247276 */ /* 0x000fe40007800015 */
[----:B------:R-:W-:Y:S02]  /*6ed0*/  FSEL R33, R33, -INF , !P2 ;  /* 0xff80000021217808 */ /* 0x000fe40005000000 */
[----:B------:R-:W-:Y:S02]  /*6ee0*/  FMNMX3 R36, R36, R19, R22, !PT ;  /* 0x0000001324247276 */ /* 0x000fe40007800016 */
[----:B------:R-:W-:Y:S02]  /*6ef0*/  LOP3.LUT P6, RZ, R39, 0x1, RZ, 0xc0, !PT ;  /* 0x0000000127ff7812 */ /* 0x000fe400078cc0ff */
[----:B------:R-:W-:Y:S01]  /*6f00*/  LOP3.LUT P2, RZ, R37, 0x1, RZ, 0xc0, !PT ;  /* 0x0000000125ff7812 */ /* 0x000fe2000784c0ff */
[----:B------:R-:W-:Y:S01]  /*6f10*/  FMUL R37, R45, UR31 ;  /* 0x0000001f2d257c20 */ /* 0x000fe20008400000 */
[----:B------:R-:W-:-:S02]  /*6f20*/  SHF.R.U64 R39, R156, 0x11, RZ ;  /* 0x000000119c277819 */ /* 0x000fc400000012ff */
[----:B------:R-:W-:Y:S02]  /*6f30*/  SHF.R.U64 R41, R156, 0x12, RZ ;  /* 0x000000129c297819 */ /* 0x000fe400000012ff */
[----:B------:R-:W-:Y:S02]  /*6f40*/  FMNMX3 R36, R36, R26, R23, !PT ;  /* 0x0000001a24247276 */ /* 0x000fe40007800017 */
[----:B------:R-:W-:Y:S02]  /*6f50*/  FSEL R40, R40, -INF , !P1 ;  /* 0xff80000028287808 */ /* 0x000fe40004800000 */
[----:B------:R-:W-:Y:S01]  /*6f60*/  LOP3.LUT P1, RZ, R39, 0x1, RZ, 0xc0, !PT ;  /* 0x0000000127ff7812 */ /* 0x000fe2000782c0ff */
[----:B------:R-:W-:Y:S01]  /*6f70*/  FMUL R39, R48, UR31 ;  /* 0x0000001f30277c20 */ /* 0x000fe20008400000 */
[----:B------:R-:W-:Y:S02]  /*6f80*/  FSEL R37, R37, -INF , !P0 ;  /* 0xff80000025257808 */ /* 0x000fe40004000000 */
[----:B------:R-:W-:-:S02]  /*6f90*/  LOP3.LUT P0, RZ, R41, 0x1, RZ, 0xc0, !PT ;  /* 0x0000000129ff7812 */ /* 0x000fc4000780c0ff */
[----:B------:R-:W-:Y:S02]  /*6fa0*/  FMNMX3 R36, R36, R24, R27, !PT ;  /* 0x0000001824247276 */ /* 0x000fe4000780001b */
[C---:B------:R-:W-:Y:S02]  /*6fb0*/  SHF.R.U64 R43, R156.reuse, 0x10, RZ ;  /* 0x000000109c2b7819 */ /* 0x040fe400000012ff */
[----:B------:R-:W-:Y:S02]  /*6fc0*/  SHF.R.U64 R41, R156, 0xf, RZ ;  /* 0x0000000f9c297819 */ /* 0x000fe400000012ff */
[----:B------:R-:W-:Y:S02]  /*6fd0*/  FSEL R42, R42, -INF , !P6 ;  /* 0xff8000002a2a7808 */ /* 0x000fe40007000000 */
[----:B------:R-:W-:Y:S02]  /*6fe0*/  FSEL R39, R39, -INF , !P2 ;  /* 0xff80000027277808 */ /* 0x000fe40005000000 */
[----:B------:R-:W-:-:S02]  /*6ff0*/  FMNMX3 R36, R36, R28, R25, !PT ;  /* 0x0000001c24247276 */ /* 0x000fc40007800019 */
[----:B------:R-:W-:Y:S02]  /*7000*/  LOP3.LUT P6, RZ, R43, 0x1, RZ, 0xc0, !PT ;  /* 0x000000012bff7812 */ /* 0x000fe400078cc0ff */
[----:B------:R-:W-:Y:S01]  /*7010*/  LOP3.LUT P2, RZ, R41, 0x1, RZ, 0xc0, !PT ;  /* 0x0000000129ff7812 */ /* 0x000fe2000784c0ff */
[----:B------:R-:W-:Y:S01]  /*7020*/  FMUL R41, R49, UR31 ;  /* 0x0000001f31297c20 */ /* 0x000fe20008400000 */
[C---:B------:R-:W-:Y:S02]  /*7030*/  SHF.R.U64 R43, R156.reuse, 0xd, RZ ;  /* 0x0000000d9c2b7819 */ /* 0x040fe400000012ff */
[C---:B------:R-:W-:Y:S02]  /*7040*/  SHF.R.U64 R45, R156.reuse, 0xe, RZ ;  /* 0x0000000e9c2d7819 */ /* 0x040fe400000012ff */
[----:B------:R-:W-:Y:S02]  /*7050*/  SHF.R.U64 R47, R156, 0xc, RZ ;  /* 0x0000000c9c2f7819 */ /* 0x000fe400000012ff */
[----:B------:R-:W-:-:S02]  /*7060*/  FMNMX3 R36, R36, R29, R32, !PT ;  /* 0x0000001d24247276 */ /* 0x000fc40007800020 */
[----:B------:R-:W-:Y:S02]  /*7070*/  FSEL R44, R44, -INF , !P1 ;  /* 0xff8000002c2c7808 */ /* 0x000fe40004800000 */
[----:B------:R-:W-:Y:S01]  /*7080*/  LOP3.LUT P1, RZ, R43, 0x1, RZ, 0xc0, !PT ;  /* 0x000000012bff7812 */ /* 0x000fe2000782c0ff */
[----:B------:R-:W-:Y:S01]  /*7090*/  FMUL R43, R52, UR31 ;  /* 0x0000001f342b7c20 */ /* 0x000fe20008400000 */
[----:B------:R-:W-:Y:S01]  /*70a0*/  FSEL R41, R41, -INF , !P0 ;  /* 0xff80000029297808 */ /* 0x000fe20004000000 */
[----:B------:R-:W-:Y:S01]  /*70b0*/  FMUL R52, R58, UR31 ;  /* 0x0000001f3a347c20 */ /* 0x000fe20008400000 */
[----:B------:R-:W-:Y:S01]  /*70c0*/  FSEL R46, R46, -INF , !P6 ;  /* 0xff8000002e2e7808 */ /* 0x000fe20007000000 */
[----:B------:R-:W-:Y:S01]  /*70d0*/  FMUL R58, R61, UR31 ;  /* 0x0000001f3d3a7c20 */ /* 0x000fe20008400000 */
[----:B------:R-:W-:Y:S02]  /*70e0*/  LOP3.LUT P0, RZ, R45, 0x1, RZ, 0xc0, !PT ;  /* 0x000000012dff7812 */ /* 0x000fe4000780c0ff */
[----:B------:R-:W-:Y:S01]  /*70f0*/  LOP3.LUT P6, RZ, R47, 0x1, RZ, 0xc0, !PT ;  /* 0x000000012fff7812 */ /* 0x000fe200078cc0ff */
[----:B------:R-:W-:Y:S01]  /*7100*/  FMUL R47, R53, UR31 ;  /* 0x0000001f352f7c20 */ /* 0x000fe20008400000 */
[----:B------:R-:W-:Y:S01]  /*7110*/  FMNMX3 R36, R36, R30, R35, !PT ;  /* 0x0000001e24247276 */ /* 0x000fe20007800023 */
[----:B------:R-:W-:Y:S01]  /*7120*/  FMUL R53, R60, UR31 ;  /* 0x0000001f3c357c20 */ /* 0x000fe20008400000 */
[C---:B------:R-:W-:Y:S01]  /*7130*/  SHF.R.U64 R45, R156.reuse, 0xb, RZ ;  /* 0x0000000b9c2d7819 */ /* 0x040fe200000012ff */
[----:B------:R-:W-:Y:S01]  /*7140*/  FMUL R60, R67, UR31 ;  /* 0x0000001f433c7c20 */ /* 0x000fe20008400000 */
[----:B------:R-:W-:-:S02]  /*7150*/  SHF.R.U64 R48, R156, 0xa, RZ ;  /* 0x0000000a9c307819 */ /* 0x000fc400000012ff */
[----:B------:R-:W-:Y:S02]  /*7160*/  FSEL R43, R43, -INF , !P2 ;  /* 0xff8000002b2b7808 */ /* 0x000fe40005000000 */
[----:B------:R-:W-:Y:S02]  /*7170*/  FMNMX3 R36, R36, R31, R34, !PT ;  /* 0x0000001f24247276 */ /* 0x000fe40007800022 */
[----:B------:R-:W-:Y:S02]  /*7180*/  LOP3.LUT P2, RZ, R45, 0x1, RZ, 0xc0, !PT ;  /* 0x000000012dff7812 */ /* 0x000fe4000784c0ff */
[----:B------:R-:W-:Y:S02]  /*7190*/  SHF.R.U64 R45, R156, 0x9, RZ ;  /* 0x000000099c2d7819 */ /* 0x000fe400000012ff */
[----:B------:R-:W-:Y:S02]  /*71a0*/  FSEL R47, R47, -INF , !P0 ;  /* 0xff8000002f2f7808 */ /* 0x000fe40004000000 */
[----:B------:R-:W-:-:S02]  /*71b0*/  LOP3.LUT P0, RZ, R48, 0x1, RZ, 0xc0, !PT ;  /* 0x0000000130ff7812 */ /* 0x000fc4000780c0ff */
[----:B------:R-:W-:Y:S02]  /*71c0*/  SHF.R.U64 R48, R156, 0x7, RZ ;  /* 0x000000079c307819 */ /* 0x000fe400000012ff */
[----:B------:R-:W-:Y:S02]  /*71d0*/  FMNMX3 R36, R36, R38, R33, !PT ;  /* 0x0000002624247276 */ /* 0x000fe40007800021 */
[----:B------:R-:W-:Y:S02]  /*71e0*/  FSEL R50, R50, -INF , !P1 ;  /* 0xff80000032327808 */ /* 0x000fe40004800000 */
[----:B------:R-:W-:Y:S01]  /*71f0*/  LOP3.LUT P1, RZ, R45, 0x1, RZ, 0xc0, !PT ;  /* 0x000000012dff7812 */ /* 0x000fe2000782c0ff */
[----:B------:R-:W-:Y:S01]  /*7200*/  FMUL R45, R55, UR31 ;  /* 0x0000001f372d7c20 */ /* 0x000fe20008400000 */
[----:B------:R-:W-:Y:S01]  /*7210*/  FSEL R54, R54, -INF , !P2 ;  /* 0xff80000036367808 */ /* 0x000fe20005000000 */
[----:B------:R-:W-:Y:S01]  /*7220*/  FMUL R55, R62, UR31 ;  /* 0x0000001f3e377c20 */ /* 0x000fe20008400000 */
        /* <DEDUP_REMOVED lines=8> */
[----:B------:R-:W-:Y:S02]  /*72b0*/  LOP3.LUT P1, RZ, R48, 0x1, RZ, 0xc0, !PT ;  /* 0x0000000130ff7812 */ /* 0x000fe4000782c0ff */
[C---:B------:R-:W-:Y:S02]  /*72c0*/  SHF.R.U64 R49, R156.reuse, 0x6, RZ ;  /* 0x000000069c317819 */ /* 0x040fe400000012ff */
[----:B------:R-:W-:Y:S02]  /*72d0*/  SHF.R.U64 R48, R156, 0x3, RZ ;  /* 0x000000039c307819 */ /* 0x000fe400000012ff */
[----:B------:R-:W-:Y:S02]  /*72e0*/  FMNMX3 R36, R36, R41, R44, !PT ;  /* 0x0000002924247276 */ /* 0x000fe4000780002c */
[----:B------:R-:W-:-:S02]  /*72f0*/  FSEL R51, R51, -INF , !P0 ;  /* 0xff80000033337808 */ /* 0x000fc40004000000 */
[----:B------:R-:W-:Y:S02]  /*7300*/  FSEL R53, R53, -INF , !P2 ;  /* 0xff80000035357808 */ /* 0x000fe40005000000 */
[----:B------:R-:W-:Y:S02]  /*7310*/  LOP3.LUT P0, RZ, R49, 0x1, RZ, 0xc0, !PT ;  /* 0x0000000131ff7812 */ /* 0x000fe4000780c0ff */
[----:B------:R-:W-:Y:S02]  /*7320*/  LOP3.LUT P2, RZ, R48, 0x1, RZ, 0xc0, !PT ;  /* 0x0000000130ff7812 */ /* 0x000fe4000784c0ff */
[----:B------:R-:W-:Y:S02]  /*7330*/  SHF.R.U64 R48, R156, 0x2, RZ ;  /* 0x000000029c307819 */ /* 0x000fe400000012ff */
[----:B------:R-:W-:Y:S02]  /*7340*/  FMNMX3 R36, R36, R46, R43, !PT ;  /* 0x0000002e24247276 */ /* 0x000fe4000780002b */
[----:B------:R-:W-:-:S02]  /*7350*/  FSEL R58, R58, -INF , !P0 ;  /* 0xff8000003a3a7808 */ /* 0x000fc40004000000 */
[----:B------:R-:W-:Y:S01]  /*7360*/  LOP3.LUT P0, RZ, R48, 0x1, RZ, 0xc0, !PT ;  /* 0x0000000130ff7812 */ /* 0x000fe2000780c0ff */
[----:B------:R-:W-:Y:S01]  /*7370*/  FMUL R48, R65, UR31 ;  /* 0x0000001f41307c20 */ /* 0x000fe20008400000 */
[----:B------:R-:W-:Y:S02]  /*7380*/  FMNMX3 R36, R36, R47, R50, !PT ;  /* 0x0000002f24247276 */ /* 0x000fe40007800032 */
[C---:B------:R-:W-:Y:S02]  /*7390*/  SHF.R.U64 R49, R156.reuse, 0x4, RZ ;  /* 0x000000049c317819 */ /* 0x040fe400000012ff */
[----:B------:R-:W-:Y:S02]  /*73a0*/  SHF.R.U64 R156, R156, 0x1, RZ ;  /* 0x000000019c9c7819 */ /* 0x000fe400000012ff */
[----:B------:R-:W-:Y:S02]  /*73b0*/  FMNMX3 R36, R36, R45, R54, !PT ;  /* 0x0000002d24247276 */ /* 0x000fe40007800036 */
[----:B------:R-:W-:-:S02]  /*73c0*/  FSEL R55, R55, -INF , !P1 ;  /* 0xff80000037377808 */ /* 0x000fc40004800000 */
[----:B------:R-:W-:Y:S02]  /*73d0*/  FSEL R56, R56, -INF , !P6 ;  /* 0xff80000038387808 */ /* 0x000fe40007000000 */
[----:B------:R-:W-:Y:S01]  /*73e0*/  LOP3.LUT P1, RZ, R156, 0x1, RZ, 0xc0, !PT ;  /* 0x000000019cff7812 */ /* 0x000fe2000782c0ff */
[----:B------:R-:W-:Y:S01]  /*73f0*/  IMAD.U32 R156, R146, -0x80000000, RZ ;  /* 0x80000000929c7824 */ /* 0x000fe200078e00ff */
[----:B------:R-:W-:Y:S02]  /*7400*/  LOP3.LUT P6, RZ, R49, 0x1, RZ, 0xc0, !PT ;  /* 0x0000000131ff7812 */ /* 0x000fe400078cc0ff */
[----:B------:R-:W-:Y:S01]  /*7410*/  FMNMX3 R49, R36, R51, R52, !PT ;  /* 0x0000003324317276 */ /* 0x000fe20007800034 */
[----:B------:R-:W-:Y:S01]  /*7420*/  FMUL R36, R64, UR31 ;  /* 0x0000001f40247c20 */ /* 0x000fe20008400000 */
[----:B------:R-:W-:Y:S01]  /*7430*/  FSEL R48, R48, -INF , !P0 ;  /* 0xff80000030307808 */ /* 0x000fe20004000000 */
[----:B0-----:R-:W0:Y:S01]  /*7440*/  SYNCS.PHASECHK.TRANS64.TRYWAIT P0, [UR28], R156 ;  /* 0x0000009cff0075a7 */ /* 0x001e22000800111c */
[----:B------:R-:W-:-:S02]  /*7450*/  FMNMX3 R49, R49, R56, R53, !PT ;  /* 0x0000003831317276 */ /* 0x000fc40007800035 */
[----:B------:R-:W-:Y:S02]  /*7460*/  FSEL R57, R57, -INF , !P6 ;  /* 0xff80000039397808 */ /* 0x000fe40007000000 */
[----:B------:R-:W-:Y:S02]  /*7470*/  FSEL R36, R36, -INF , !P2 ;  /* 0xff80000024247808 */ /* 0x000fe40005000000 */
[----:B------:R-:W-:Y:S02]  /*7480*/  FMNMX3 R49, R49, R58, R55, !PT ;  /* 0x0000003a31317276 */ /* 0x000fe40007800037 */
[----:B------:R-:W-:Y:S02]  /*7490*/  FSEL R59, R59, -INF , !P1 ;  /* 0xff8000003b3b7808 */ /* 0x000fe40004800000 */
[----:B------:R-:W-:Y:S02]  /*74a0*/  FMNMX3 R49, R49, R57, R36, !PT ;  /* 0x0000003931317276 */ /* 0x000fe40007800024 */
[----:B------:R-:W-:-:S02]  /*74b0*/  FSEL R60, R60, -INF , !P3 ;  /* 0xff8000003c3c7808 */ /* 0x000fc40005800000 */
[----:B------:R-:W-:Y:S02]  /*74c0*/  FMNMX3 R49, R49, R48, R59, !PT ;  /* 0x0000003031317276 */ /* 0x000fe4000780003b */
[----:B------:R-:W-:Y:S02]  /*74d0*/  IADD3 R162, P1, PT, R138, UR27, RZ ;  /* 0x0000001b8aa27c10 */ /* 0x000fe4000ff3e0ff */
[----:B------:R-:W-:Y:S02]  /*74e0*/  FMNMX3 R49, R49, R60, R144, !PT ;  /* 0x0000003c31317276 */ /* 0x000fe40007800090 */
[----:B------:R-:W-:-:S03]  /*74f0*/  IADD3.X R163, PT, PT, R139, UR6, RZ, P1, !PT ;  /* 0x000000068ba37c10 */ /* 0x000fc60008ffe4ff */
[--C-:B------:R-:W-:Y:S01]  /*7500*/  FADD R5, R5, -R49.reuse ;  /* 0x8000003105057221 */ /* 0x100fe20000000000 */
[--C-:B------:R-:W-:Y:S01]  /*7510*/  FADD R6, R6, -R49.reuse ;  /* 0x8000003106067221 */ /* 0x100fe20000000000 */
[--C-:B------:R-:W-:Y:S01]  /*7520*/  FADD R7, R7, -R49.reuse ;  /* 0x8000003107077221 */ /* 0x100fe20000000000 */
[--C-:B------:R-:W-:Y:S01]  /*7530*/  FADD R8, R8, -R49.reuse ;  /* 0x8000003108087221 */ /* 0x100fe20000000000 */
[--C-:B------:R-:W-:Y:S01]  /*7540*/  FADD R9, R9, -R49.reuse ;  /* 0x8000003109097221 */ /* 0x100fe20000000000 */
[--C-:B------:R-:W-:Y:S01]  /*7550*/  FADD R10, R10, -R49.reuse ;  /* 0x800000310a0a7221 */ /* 0x100fe20000000000 */
[--C-:B------:R-:W-:Y:S01]  /*7560*/  FADD R11, R11, -R49.reuse ;  /* 0x800000310b0b7221 */ /* 0x100fe20000000000 */
[----:B------:R-:W-:Y:S01]  /*7570*/  FMUL R5, R5, 1.4426950216293334961 ;  /* 0x3fb8aa3b05057820 */ /* 0x000fe20000400000 */
[----:B------:R-:W-:Y:S01]  /*7580*/  FMUL R6, R6, 1.4426950216293334961 ;  /* 0x3fb8aa3b06067820 */ /* 0x000fe20000400000 */
[----:B------:R-:W-:Y:S01]  /*7590*/  FMUL R7, R7, 1.4426950216293334961 ;  /* 0x3fb8aa3b07077820 */ /* 0x000fe20000400000 */
[----:B------:R-:W-:Y:S01]  /*75a0*/  FMUL R8, R8, 1.4426950216293334961 ;  /* 0x3fb8aa3b08087820 */ /* 0x000fe20000400000 */
[----:B------:R-:W-:Y:S01]  /*75b0*/  FMUL R9, R9, 1.4426950216293334961 ;  /* 0x3fb8aa3b09097820 */ /* 0x000fe20000400000 */
[----:B------:R-:W-:Y:S01]  /*75c0*/  FMUL R10, R10, 1.4426950216293334961 ;  /* 0x3fb8aa3b0a0a7820 */ /* 0x000fe20000400000 */
[----:B------:R-:W-:Y:S01]  /*75d0*/  FMUL R11, R11, 1.4426950216293334961 ;  /* 0x3fb8aa3b0b0b7820 */ /* 0x000fe20000400000 */
[--C-:B------:R-:W-:Y:S01]  /*75e0*/  FADD R4, R4, -R49.reuse ;  /* 0x8000003104047221 */ /* 0x100fe20000000000 */
[----:B------:R-:W1:Y:S01]  /*75f0*/  MUFU.EX2 R62, R5 ;  /* 0x00000005003e7308 */ /* 0x000e620000000800 */
[----:B------:R-:W-:-:S02]  /*7600*/  FADD R12, R12, -R49 ;  /* 0x800000310c0c7221 */ /* 0x000fc40000000000 */
[----:B------:R-:W-:Y:S02]  /*7610*/  FMUL R4, R4, 1.4426950216293334961 ;  /* 0x3fb8aa3b04047820 */ /* 0x000fe40000400000 */
[----:B------:R-:W-:-:S03]  /*7620*/  FMUL R12, R12, 1.4426950216293334961 ;  /* 0x3fb8aa3b0c0c7820 */ /* 0x000fc60000400000 */
[----:B------:R-:W2:Y:S08]  /*7630*/  MUFU.EX2 R63, R6 ;  /* 0x00000006003f7308 */ /* 0x000eb00000000800 */
[----:B------:R-:W3:Y:S08]  /*7640*/  MUFU.EX2 R64, R7 ;  /* 0x0000000700407308 */ /* 0x000ef00000000800 */
[----:B------:R-:W4:Y:S08]  /*7650*/  MUFU.EX2 R65, R8 ;  /* 0x0000000800417308 */ /* 0x000f300000000800 */
[----:B------:R-:W0:Y:S08]  /*7660*/  MUFU.EX2 R66, R9 ;  /* 0x0000000900427308 */ /* 0x000e300000000800 */
[----:B------:R-:W0:Y:S08]  /*7670*/  MUFU.EX2 R67, R10 ;  /* 0x0000000a00437308 */ /* 0x000e300000000800 */
[----:B------:R-:W0:Y:S08]  /*7680*/  MUFU.EX2 R146, R11 ;  /* 0x0000000b00927308 */ /* 0x000e300000000800 */
[----:B------:R5:W1:Y:S02]  /*7690*/  MUFU.EX2 R61, R4 ;  /* 0x00000004003d7308 */ /* 0x000a640000000800 */
[----:B-----5:R-:W-:Y:S01]  /*76a0*/  IADD3 R4, P2, PT, R130, UR27, RZ ;  /* 0x0000001b82047c10 */ /* 0x020fe2000ff5e0ff */
[----:B0-234-:R-:W-:-:S12]  /*76b0*/  @!P0 BRA `(.L_x_17) ;  /* 0x0000003000688947 */ /* 0x01dfd80003800000 */
.L_x_25:
[----:B------:R-:W-:Y:S01]  /*76c0*/  IADD3 R6, P0, PT, R118, UR27, RZ ;  /* 0x0000001b76067c10 */ /* 0x000fe2000ff1e0ff */
[--C-:B------:R-:W-:Y:S01]  /*76d0*/  FADD R9, R15, -R49.reuse ;  /* 0x800000310f097221 */ /* 0x100fe20000000000 */
[----:B------:R-:W-:Y:S01]  /*76e0*/  IADD3.X R5, PT, PT, R131, UR6, RZ, P2, !PT ;  /* 0x0000000683057c10 */ /* 0x000fe200097fe4ff */
[----:B------:R0:W2:Y:S01]  /*76f0*/  LDG.E.U8 R157, desc[UR22][R162.64] ;  /* 0x00000016a29d7981 */ /* 0x0000a2000c1e1100 */
[----:B------:R-:W-:Y:S01]  /*7700*/  IADD3 R10, P1, PT, R110, UR27, RZ ;  /* 0x0000001b6e0a7c10 */ /* 0x000fe2000ff3e0ff */
[--C-:B------:R-:W-:Y:S01]  /*7710*/  FADD R13, R13, -R49.reuse ;  /* 0x800000310d0d7221 */ /* 0x100fe20000000000 */
[----:B------:R-:W-:Y:S01]  /*7720*/  IADD3.X R7, PT, PT, R119, UR6, RZ, P0, !PT ;  /* 0x0000000677077c10 */ /* 0x000fe200087fe4ff */
[----:B------:R3:W4:Y:S01]  /*7730*/  LDG.E.U8 R161, desc[UR22][R4.64] ;  /* 0x0000001604a17981 */ /* 0x000722000c1e1100 */
[----:B------:R-:W-:Y:S01]  /*7740*/  IADD3 R8, P0, PT, R136, UR27, RZ ;  /* 0x0000001b88087c10 */ /* 0x000fe2000ff1e0ff */
[----:B------:R5:W1:Y:S01]  /*7750*/  MUFU.EX2 R156, R12 ;  /* 0x0000000c009c7308 */ /* 0x000a620000000800 */
[----:B------:R-:W-:Y:S01]  /*7760*/  IADD3.X R11, PT, PT, R111, UR6, RZ, P1, !PT ;  /* 0x000000066f0b7c10 */ /* 0x000fe20008ffe4ff */
[----:B0-----:R-:W-:Y:S01]  /*7770*/  FMUL R162, R9, 1.4426950216293334961 ;  /* 0x3fb8aa3b09a27820 */ /* 0x001fe20000400000 */
[----:B------:R-:W-:Y:S01]  /*7780*/  IADD3.X R9, PT, PT, R137, UR6, RZ, P0, !PT ;  /* 0x0000000689097c10 */ /* 0x000fe200087fe4ff */
[--C-:B------:R-:W-:Y:S01]  /*7790*/  FADD R148, R148, -R49.reuse ;  /* 0x8000003194947221 */ /* 0x100fe20000000000 */
[----:B------:R-:W-:Y:S01]  /*77a0*/  FMUL R159, R13, 1.4426950216293334961 ;  /* 0x3fb8aa3b0d9f7820 */ /* 0x000fe20000400000 */
[----:B---3--:R-:W-:Y:S01]  /*77b0*/  FADD R5, R14, -R49 ;  /* 0x800000310e057221 */ /* 0x008fe20000000000 */
[----:B-----5:R-:W-:Y:S01]  /*77c0*/  IADD3 R12, P1, PT, R128, UR27, RZ ;  /* 0x0000001b800c7c10 */ /* 0x020fe2000ff3e0ff */
[----:B------:R0:W3:Y:S01]  /*77d0*/  LDG.E.U8 R165, desc[UR22][R10.64] ;  /* 0x000000160aa57981 */ /* 0x0000e2000c1e1100 */
[----:B------:R-:W-:Y:S01]  /*77e0*/  IADD3 R4, P0, PT, R116, UR27, RZ ;  /* 0x0000001b74047c10 */ /* 0x000fe2000ff1e0ff */
[----:B------:R-:W-:Y:S01]  /*77f0*/  FMUL R164, R5, 1.4426950216293334961 ;  /* 0x3fb8aa3b05a47820 */ /* 0x000fe20000400000 */
[----:B------:R-:W-:Y:S01]  /*7800*/  IADD3.X R13, PT, PT, R129, UR6, RZ, P1, !PT ;  /* 0x00000006810d7c10 */ /* 0x000fe20008ffe4ff */
[----:B------:R5:W2:Y:S01]  /*7810*/  LDG.E.U8 R163, desc[UR22][R6.64] ;  /* 0x0000001606a37981 */ /* 0x000aa2000c1e1100 */
[----:B------:R-:W-:Y:S01]  /*7820*/  IADD3.X R5, PT, PT, R117, UR6, RZ, P0, !PT ;  /* 0x0000000675057c10 */ /* 0x000fe200087fe4ff */
[----:B------:R-:W-:-:S02]  /*7830*/  FMUL R148, R148, 1.4426950216293334961 ;  /* 0x3fb8aa3b94947820 */ /* 0x000fc40000400000 */
[----:B------:R1:W2:Y:S01]  /*7840*/  LDG.E.U8 R158, desc[UR22][R8.64] ;  /* 0x00000016089e7981 */ /* 0x0002a2000c1e1100 */
[--C-:B0-----:R-:W-:Y:S01]  /*7850*/  FADD R11, R154, -R49.reuse ;  /* 0x800000319a0b7221 */ /* 0x101fe20000000000 */
[----:B------:R-:W-:Y:S02]  /*7860*/  IADD3 R10, P0, PT, R134, UR27, RZ ;  /* 0x0000001b860a7c10 */ /* 0x000fe4000ff1e0ff */
[----:B------:R0:W2:Y:S01]  /*7870*/  LDG.E.U8 R160, desc[UR22][R12.64] ;  /* 0x000000160ca07981 */ /* 0x0000a2000c1e1100 */
[----:B-----5:R-:W-:Y:S01]  /*7880*/  IADD3 R6, P1, PT, R112, UR27, RZ ;  /* 0x0000001b70067c10 */ /* 0x020fe2000ff3e0ff */
[----:B------:R-:W-:Y:S01]  /*7890*/  FMUL R166, R11, 1.4426950216293334961 ;  /* 0x3fb8aa3b0ba67820 */ /* 0x000fe20000400000 */
[----:B------:R-:W-:Y:S01]  /*78a0*/  IADD3.X R11, PT, PT, R135, UR6, RZ, P0, !PT ;  /* 0x00000006870b7c10 */ /* 0x000fe200087fe4ff */
[----:B------:R-:W-:Y:S01]  /*78b0*/  MUFU.EX2 R15, R148 ;  /* 0x00000094000f7308 */ /* 0x000fe20000000800 */
[----:B------:R-:W-:Y:S01]  /*78c0*/  IADD3.X R7, PT, PT, R113, UR6, RZ, P1, !PT ;  /* 0x0000000671077c10 */ /* 0x000fe20008ffe4ff */
[----:B-1----:R-:W-:Y:S01]  /*78d0*/  FADD R9, R153, -R49 ;  /* 0x8000003199097221 */ /* 0x002fe20000000000 */
[----:B------:R-:W-:Y:S01]  /*78e0*/  IADD3 R8, P1, PT, R126, UR27, RZ ;  /* 0x0000001b7e087c10 */ /* 0x000fe2000ff3e0ff */
[----:B------:R1:W5:Y:S01]  /*78f0*/  LDG.E.U8 R154, desc[UR22][R4.64] ;  /* 0x00000016049a7981 */ /* 0x000362000c1e1100 */
[----:B0-----:R-:W-:-:S03]  /*7900*/  IADD3 R12, P0, PT, R106, UR27, RZ ;  /* 0x0000001b6a0c7c10 */ /* 0x001fc6000ff1e0ff */
[----:B------:R0:W-:Y:S01]  /*7910*/  MUFU.EX2 R148, R164 ;  /* 0x000000a400947308 */ /* 0x0001e20000000800 */
[----:B------:R-:W-:Y:S01]  /*7920*/  IADD3.X R13, PT, PT, R107, UR6, RZ, P0, !PT ;  /* 0x000000066b0d7c10 */ /* 0x000fe200087fe4ff */
[----:B------:R1:W2:Y:S01]  /*7930*/  LDG.E.U8 R167, desc[UR22][R10.64] ;  /* 0x000000160aa77981 */ /* 0x0002a2000c1e1100 */
[----:B------:R-:W-:-:S04]  /*7940*/  FADD R150, R150, -R49 ;  /* 0x8000003196967221 */ /* 0x000fc80000000000 */
[----:B------:R-:W2:Y:S01]  /*7950*/  LDG.E.U8 R13, desc[UR22][R12.64] ;  /* 0x000000160c0d7981 */ /* 0x000ea2000c1e1100 */
[----:B------:R1:W-:Y:S01]  /*7960*/  MUFU.EX2 R14, R162 ;  /* 0x000000a2000e7308 */ /* 0x0003e20000000800 */
[----:B0-----:R-:W-:Y:S01]  /*7970*/  FMUL R164, R9, 1.4426950216293334961 ;  /* 0x3fb8aa3b09a47820 */ /* 0x001fe20000400000 */
[----:B------:R-:W-:Y:S02]  /*7980*/  IADD3.X R9, PT, PT, R127, UR6, RZ, P1, !PT ;  /* 0x000000067f097c10 */ /* 0x000fe40008ffe4ff */
[----:B-1----:R-:W-:-:S03]  /*7990*/  IADD3 R4, P1, PT, R114, UR27, RZ ;  /* 0x0000001b72047c10 */ /* 0x002fc6000ff3e0ff */
[----:B------:R-:W2:Y:S04]  /*79a0*/  LDG.E.U8 R169, desc[UR22][R8.64] ;  /* 0x0000001608a97981 */ /* 0x000ea8000c1e1100 */
[----:B------:R0:W2:Y:S01]  /*79b0*/  LDG.E.U8 R162, desc[UR22][R6.64] ;  /* 0x0000001606a27981 */ /* 0x0000a2000c1e1100 */
[----:B------:R-:W-:Y:S01]  /*79c0*/  IADD3.X R5, PT, PT, R115, UR6, RZ, P1, !PT ;  /* 0x0000000673057c10 */ /* 0x000fe20008ffe4ff */
[----:B------:R-:W-:Y:S01]  /*79d0*/  FADD R11, R151, -R49 ;  /* 0x80000031970b7221 */ /* 0x000fe20000000000 */
[----:B0-----:R-:W-:-:S03]  /*79e0*/  IADD3 R6, P0, PT, R132, UR27, RZ ;  /* 0x0000001b84067c10 */ /* 0x001fc6000ff1e0ff */
[----:B------:R0:W2:Y:S01]  /*79f0*/  LDG.E.U8 R171, desc[UR22][R4.64] ;  /* 0x0000001604ab7981 */ /* 0x0000a2000c1e1100 */
[----:B------:R-:W-:Y:S02]  /*7a00*/  IADD3.X R7, PT, PT, R133, UR6, RZ, P0, !PT ;  /* 0x0000000685077c10 */ /* 0x000fe400087fe4ff */
[----:B------:R-:W-:Y:S02]  /*7a10*/  IADD3 R8, P0, PT, R108, UR27, RZ ;  /* 0x0000001b6c087c10 */ /* 0x000fe4000ff1e0ff */
[----:B------:R-:W-:Y:S01]  /*7a20*/  IADD3 R10, P1, PT, R124, UR27, RZ ;  /* 0x0000001b7c0a7c10 */ /* 0x000fe2000ff3e0ff */
[----:B------:R1:W-:Y:S01]  /*7a30*/  MUFU.EX2 R153, R166 ;  /* 0x000000a600997308 */ /* 0x0003e20000000800 */
[----:B------:R-:W-:Y:S01]  /*7a40*/  IADD3.X R9, PT, PT, R109, UR6, RZ, P0, !PT ;  /* 0x000000066d097c10 */ /* 0x000fe200087fe4ff */
[----:B------:R-:W-:Y:S01]  /*7a50*/  FMUL R150, R150, 1.4426950216293334961 ;  /* 0x3fb8aa3b96967820 */ /* 0x000fe20000400000 */
[----:B0-----:R-:W-:Y:S01]  /*7a60*/  IADD3 R4, P0, PT, R104, UR27, RZ ;  /* 0x0000001b68047c10 */ /* 0x001fe2000ff1e0ff */
[----:B------:R-:W2:Y:S01]  /*7a70*/  LDG.E.U8 R6, desc[UR22][R6.64] ;  /* 0x0000001606067981 */ /* 0x000ea2000c1e1100 */
[----:B-1----:R-:W-:Y:S01]  /*7a80*/  FMUL R166, R11, 1.4426950216293334961 ;  /* 0x3fb8aa3b0ba67820 */ /* 0x002fe20000400000 */
[----:B------:R-:W-:-:S02]  /*7a90*/  IADD3.X R11, PT, PT, R125, UR6, RZ, P1, !PT ;  /* 0x000000067d0b7c10 */ /* 0x000fc40008ffe4ff */
[----:B------:R0:W2:Y:S01]  /*7aa0*/  LDG.E.U8 R8, desc[UR22][R8.64] ;  /* 0x0000001608087981 */ /* 0x0000a2000c1e1100 */
[----:B------:R-:W-:Y:S01]  /*7ab0*/  IADD3.X R5, PT, PT, R105, UR6, RZ, P0, !PT ;  /* 0x0000000669057c10 */ /* 0x000fe200087fe4ff */
[----:B------:R1:W-:Y:S02]  /*7ac0*/  MUFU.EX2 R151, R150 ;  /* 0x0000009600977308 */ /* 0x0003e40000000800 */
[----:B------:R-:W2:Y:S04]  /*7ad0*/  LDG.E.U8 R10, desc[UR22][R10.64] ;  /* 0x000000160a0a7981 */ /* 0x000ea8000c1e1100 */
[----:B-1----:R1:W2:Y:S01]  /*7ae0*/  LDG.E.U8 R150, desc[UR22][R4.64] ;  /* 0x0000001604967981 */ /* 0x0022a2000c1e1100 */
[--C-:B------:R-:W-:Y:S01]  /*7af0*/  FADD R20, R20, -R49.reuse ;  /* 0x8000003114147221 */ /* 0x100fe20000000000 */
[--C-:B------:R-:W-:Y:S01]  /*7b00*/  FADD R19, R19, -R49.reuse ;  /* 0x8000003113137221 */ /* 0x100fe20000000000 */
[----:B------:R-:W-:-:S02]  /*7b10*/  FADD R26, R26, -R49 ;  /* 0x800000311a1a7221 */ /* 0x000fc40000000000 */
[----:B------:R-:W-:Y:S01]  /*7b20*/  FMUL R20, R20, 1.4426950216293334961 ;  /* 0x3fb8aa3b14147820 */ /* 0x000fe20000400000 */
[----:B------:R-:W-:-:S03]  /*7b30*/  FMUL R19, R19, 1.4426950216293334961 ;  /* 0x3fb8aa3b13137820 */ /* 0x000fc60000400000 */
[----:B0-----:R0:W-:Y:S01]  /*7b40*/  MUFU.EX2 R9, R20 ;  /* 0x0000001400097308 */ /* 0x0011e20000000800 */
[----:B------:R-:W-:Y:S01]  /*7b50*/  FADD R24, R24, -R49 ;  /* 0x8000003118187221 */ /* 0x000fe20000000000 */
[----:B0-----:R-:W-:Y:S01]  /*7b60*/  FMUL R20, R26, 1.4426950216293334961 ;  /* 0x3fb8aa3b1a147820 */ /* 0x001fe20000400000 */
[----:B------:R-:W-:-:S05]  /*7b70*/  FADD R26, R61, R62 ;  /* 0x0000003e3d1a7221 */ /* 0x000fca0000000000 */
[----:B-1----:R0:W-:Y:S01]  /*7b80*/  MUFU.EX2 R4, R19 ;  /* 0x0000001300047308 */ /* 0x0021e20000000800 */
[----:B------:R-:W-:Y:S01]  /*7b90*/  FMUL R24, R24, 1.4426950216293334961 ;  /* 0x3fb8aa3b18187820 */ /* 0x000fe20000400000 */
[----:B0-----:R-:W-:-:S04]  /*7ba0*/  FADD R19, R63, R26 ;  /* 0x0000001a3f137221 */ /* 0x001fc80000000000 */
[----:B------:R-:W-:Y:S02]  /*7bb0*/  FADD R26, R64, R19 ;  /* 0x00000013401a7221 */ /* 0x000fe40000000000 */
[----:B------:R-:W-:Y:S02]  /*7bc0*/  MUFU.EX2 R12, R166 ;  /* 0x000000a6000c7308 */ /* 0x000fe40000000800 */
[----:B------:R-:W-:Y:S01]  /*7bd0*/  FADD R19, R65, R26 ;  /* 0x0000001a41137221 */ /* 0x000fe20000000000 */
[----:B------:R-:W-:-:S05]  /*7be0*/  FADD R21, R21, -R49 ;  /* 0x8000003115157221 */ /* 0x000fca0000000000 */
[----:B------:R-:W0:Y:S01]  /*7bf0*/  MUFU.EX2 R159, R159 ;  /* 0x0000009f009f7308 */ /* 0x000e220000000800 */
[----:B------:R-:W-:-:S07]  /*7c00*/  FADD R155, R155, -R49 ;  /* 0x800000319b9b7221 */ /* 0x000fce0000000000 */
[----:B------:R1:W-:Y:S01]  /*7c10*/  MUFU.EX2 R166, R24 ;  /* 0x0000001800a67308 */ /* 0x0003e20000000800 */
[----:B------:R-:W-:Y:S01]  /*7c20*/  FMUL R7, R21, 1.4426950216293334961 ;  /* 0x3fb8aa3b15077820 */ /* 0x000fe20000400000 */
[----:B-1----:R-:W-:-:S04]  /*7c30*/  FADD R24, R66, R19 ;  /* 0x0000001342187221 */ /* 0x002fc80000000000 */
[----:B------:R-:W-:Y:S01]  /*7c40*/  FADD R19, R67, R24 ;  /* 0x0000001843137221 */ /* 0x000fe20000000000 */
[----:B------:R-:W-:-:S03]  /*7c50*/  FMUL R155, R155, 1.4426950216293334961 ;  /* 0x3fb8aa3b9b9b7820 */ /* 0x000fc60000400000 */
[----:B------:R-:W-:-:S04]  /*7c60*/  FADD R21, R146, R19 ;  /* 0x0000001392157221 */ /* 0x000fc80000000000 */
[----:B------:R-:W-:Y:S01]  /*7c70*/  FADD R24, R156, R21 ;  /* 0x000000159c187221 */ /* 0x000fe20000000000 */
[----:B------:R-:W1:Y:S01]  /*7c80*/  MUFU.EX2 R155, R155 ;  /* 0x0000009b009b7308 */ /* 0x000e620000000800 */
[----:B------:R-:W-:Y:S02]  /*7c90*/  FADD R152, R152, -R49 ;  /* 0x8000003198987221 */ /* 0x000fe40000000000 */
[----:B0-----:R-:W-:Y:S02]  /*7ca0*/  FADD R26, R159, R24 ;  /* 0x000000189f1a7221 */ /* 0x001fe40000000000 */
[----:B------:R-:W-:Y:S02]  /*7cb0*/  FMUL R152, R152, 1.4426950216293334961 ;  /* 0x3fb8aa3b98987820 */ /* 0x000fe40000400000 */
[----:B------:R-:W-:Y:S01]  /*7cc0*/  FADD R21, R15, R26 ;  /* 0x0000001a0f157221 */ /* 0x000fe20000000000 */
[----:B------:R-:W0:Y:S03]  /*7cd0*/  MUFU.EX2 R164, R164 ;  /* 0x000000a400a47308 */ /* 0x000e260000000800 */
[----:B------:R-:W-:Y:S01]  /*7ce0*/  FADD R21, R14, R21 ;  /* 0x000000150e157221 */ /* 0x000fe20000000000 */
[----:B------:R-:W-:-:S03]  /*7cf0*/  FADD R149, R149, -R49 ;  /* 0x8000003195957221 */ /* 0x000fc60000000000 */
[----:B------:R-:W-:Y:S01]  /*7d00*/  FADD R26, R148, R21 ;  /* 0x00000015941a7221 */ /* 0x000fe20000000000 */
[----:B------:R-:W0:Y:S01]  /*7d10*/  MUFU.EX2 R152, R152 ;  /* 0x0000009800987308 */ /* 0x000e220000000800 */
[--C-:B------:R-:W-:Y:S01]  /*7d20*/  FADD R23, R23, -R49.reuse ;  /* 0x8000003117177221 */ /* 0x100fe20000000000 */
[--C-:B------:R-:W-:Y:S01]  /*7d30*/  FADD R18, R18, -R49.reuse ;  /* 0x8000003112127221 */ /* 0x100fe20000000000 */
[----:B-1----:R-:W-:Y:S01]  /*7d40*/  FADD R26, R155, R26 ;  /* 0x0000001a9b1a7221 */ /* 0x002fe20000000000 */
[----:B------:R-:W-:Y:S01]  /*7d50*/  FMUL R149, R149, 1.4426950216293334961 ;  /* 0x3fb8aa3b95957820 */ /* 0x000fe20000400000 */
[----:B------:R-:W-:Y:S01]  /*7d60*/  FMUL R23, R23, 1.4426950216293334961 ;  /* 0x3fb8aa3b17177820 */ /* 0x000fe20000400000 */
[----:B------:R-:W-:Y:S01]  /*7d70*/  FMUL R168, R18, 1.4426950216293334961 ;  /* 0x3fb8aa3b12a87820 */ /* 0x000fe20000400000 */
[----:B------:R-:W-:Y:S01]  /*7d80*/  FADD R21, R153, R26 ;  /* 0x0000001a99157221 */ /* 0x000fe20000000000 */
[----:B------:R-:W-:Y:S01]  /*7d90*/  FADD R18, R17, -R49 ;  /* 0x8000003111127221 */ /* 0x000fe20000000000 */
[----:B------:R-:W1:Y:S03]  /*7da0*/  MUFU.EX2 R175, R149 ;  /* 0x0000009500af7308 */ /* 0x000e660000000800 */
[----:B------:R-:W-:-:S05]  /*7db0*/  FMUL R18, R18, 1.4426950216293334961 ;  /* 0x3fb8aa3b12127820 */ /* 0x000fca0000400000 */
[----:B------:R0:W-:Y:S01]  /*7dc0*/  MUFU.EX2 R149, R23 ;  /* 0x0000001700957308 */ /* 0x0001e20000000800 */
[--C-:B------:R-:W-:Y:S01]  /*7dd0*/  FADD R16, R16, -R49.reuse ;  /* 0x8000003110107221 */ /* 0x100fe20000000000 */
[----:B------:R-:W-:Y:S01]  /*7de0*/  FADD R22, R22, -R49 ;  /* 0x8000003116167221 */ /* 0x000fe20000000000 */
[----:B0-----:R-:W-:-:S05]  /*7df0*/  FADD R23, R164, R21 ;  /* 0x00000015a4177221 */ /* 0x001fca0000000000 */
[----:B------:R-:W0:Y:S01]  /*7e00*/  MUFU.EX2 R17, R168 ;  /* 0x000000a800117308 */ /* 0x000e220000000800 */
[----:B------:R-:W-:Y:S01]  /*7e10*/  FADD R26, R152, R23 ;  /* 0x00000017981a7221 */ /* 0x000fe20000000000 */
[----:B------:R-:W-:Y:S01]  /*7e20*/  FADD R28, R28, -R49 ;  /* 0x800000311c1c7221 */ /* 0x000fe20000000000 */
[----:B------:R-:W-:Y:S02]  /*7e30*/  FMUL R16, R16, 1.4426950216293334961 ;  /* 0x3fb8aa3b10107820 */ /* 0x000fe40000400000 */
[----:B------:R-:W-:-:S03]  /*7e40*/  FADD R23, R151, R26 ;  /* 0x0000001a97177221 */ /* 0x000fc60000000000 */
[----:B------:R-:W0:Y:S01]  /*7e50*/  MUFU.EX2 R18, R18 ;  /* 0x0000001200127308 */ /* 0x000e220000000800 */
[----:B------:R-:W-:Y:S01]  /*7e60*/  FMUL R5, R22, 1.4426950216293334961 ;  /* 0x3fb8aa3b16057820 */ /* 0x000fe20000400000 */
[----:B------:R-:W-:Y:S01]  /*7e70*/  FMUL R22, R28, 1.4426950216293334961 ;  /* 0x3fb8aa3b1c167820 */ /* 0x000fe20000400000 */
[----:B------:R-:W-:-:S04]  /*7e80*/  FADD R28, R12, R23 ;  /* 0x000000170c1c7221 */ /* 0x000fc80000000000 */
[----:B-1----:R-:W-:Y:S01]  /*7e90*/  FADD R28, R175, R28 ;  /* 0x0000001caf1c7221 */ /* 0x002fe20000000000 */
[----:B------:R-:W1:Y:S03]  /*7ea0*/  MUFU.EX2 R16, R16 ;  /* 0x0000001000107308 */ /* 0x000e660000000800 */
[----:B0-----:R-:W-:-:S05]  /*7eb0*/  FADD R23, R17, R28 ;  /* 0x0000001c11177221 */ /* 0x001fca0000000000 */
[----:B------:R-:W0:Y:S01]  /*7ec0*/  MUFU.EX2 R7, R7 ;  /* 0x0000000700077308 */ /* 0x000e220000000800 */
[----:B------:R-:W-:-:S04]  /*7ed0*/  FADD R28, R18, R23 ;  /* 0x00000017121c7221 */ /* 0x000fc80000000000 */
[----:B------:R-:W-:-:S03]  /*7ee0*/  FADD R23, R9, R28 ;  /* 0x0000001c09177221 */ /* 0x000fc60000000000 */
[----:B------:R-:W0:Y:S01]  /*7ef0*/  MUFU.EX2 R5, R5 ;  /* 0x0000000500057308 */ /* 0x000e220000000800 */
[----:B-1----:R-:W-:Y:S01]  /*7f00*/  FADD R28, R16, R23 ;  /* 0x00000017101c7221 */ /* 0x002fe20000000000 */
[----:B------:R-:W-:-:S06]  /*7f10*/  FADD R27, R27, -R49 ;  /* 0x800000311b1b7221 */ /* 0x000fcc0000000000 */
[----:B------:R-:W1:Y:S01]  /*7f20*/  MUFU.EX2 R20, R20 ;  /* 0x0000001400147308 */ /* 0x000e620000000800 */
[----:B0-----:R-:W-:Y:S01]  /*7f30*/  FADD R23, R7, R28 ;  /* 0x0000001c07177221 */ /* 0x001fe20000000000 */
[----:B------:R-:W-:-:S03]  /*7f40*/  FMUL R11, R27, 1.4426950216293334961 ;  /* 0x3fb8aa3b1b0b7820 */ /* 0x000fc60000400000 */
[----:B------:R-:W-:Y:S01]  /*7f50*/  FADD R28, R4, R23 ;  /* 0x00000017041c7221 */ /* 0x000fe20000000000 */
[--C-:B------:R-:W-:Y:S02]  /*7f60*/  FADD R25, R25, -R49.reuse ;  /* 0x8000003119197221 */ /* 0x100fe40000000000 */
[----:B------:R-:W0:Y:S01]  /*7f70*/  MUFU.EX2 R11, R11 ;  /* 0x0000000b000b7308 */ /* 0x000e220000000800 */
[----:B------:R-:W-:Y:S01]  /*7f80*/  FADD R23, R5, R28 ;  /* 0x0000001c05177221 */ /* 0x000fe20000000000 */
[----:B------:R-:W-:Y:S01]  /*7f90*/  FMUL R25, R25, 1.4426950216293334961 ;  /* 0x3fb8aa3b19197820 */ /* 0x000fe20000400000 */
[--C-:B------:R-:W-:Y:S01]  /*7fa0*/  FADD R29, R29, -R49.reuse ;  /* 0x800000311d1d7221 */ /* 0x100fe20000000000 */
[----:B------:R-:W-:-:S04]  /*7fb0*/  FADD R32, R32, -R49 ;  /* 0x8000003120207221 */ /* 0x000fc80000000000 */
[----:B------:R-:W0:Y:S01]  /*7fc0*/  MUFU.EX2 R22, R22 ;  /* 0x0000001600167308 */ /* 0x000e220000000800 */
[----:B-1----:R-:W-:Y:S01]  /*7fd0*/  FADD R28, R20, R23 ;  /* 0x00000017141c7221 */ /* 0x002fe20000000000 */
[----:B------:R-:W-:Y:S01]  /*7fe0*/  FMUL R29, R29, 1.4426950216293334961 ;  /* 0x3fb8aa3b1d1d7820 */ /* 0x000fe20000400000 */
[----:B------:R-:W-:Y:S01]  /*7ff0*/  FMUL R19, R32, 1.4426950216293334961 ;  /* 0x3fb8aa3b20137820 */ /* 0x000fe20000400000 */
[----:B------:R-:W-:Y:S01]  /*8000*/  FADD R30, R30, -R49 ;  /* 0x800000311e1e7221 */ /* 0x000fe20000000000 */
[----:B------:R-:W-:-:S03]  /*8010*/  FADD R23, R149, R28 ;  /* 0x0000001c95177221 */ /* 0x000fc60000000000 */
[----:B------:R-:W1:Y:S01]  /*8020*/  MUFU.EX2 R168, R25 ;  /* 0x0000001900a87308 */ /* 0x000e620000000800 */
[----:B------:R-:W-:Y:S01]  /*8030*/  FADD R28, R166, R23 ;  /* 0x00000017a61c7221 */ /* 0x000fe20000000000 */
[----:B------:R-:W-:Y:S01]  /*8040*/  FMUL R24, R30, 1.4426950216293334961 ;  /* 0x3fb8aa3b1e187820 */ /* 0x000fe20000400000 */
[----:B------:R-:W-:-:S05]  /*8050*/  FADD R35, R35, -R49 ;  /* 0x8000003123237221 */ /* 0x000fca0000000000 */
[----:B------:R-:W1:Y:S01]  /*8060*/  MUFU.EX2 R173, R29 ;  /* 0x0000001d00ad7308 */ /* 0x000e620000000800 */
[----:B0-----:R-:W-:Y:S01]  /*8070*/  FADD R23, R11, R28 ;  /* 0x0000001c0b177221 */ /* 0x001fe20000000000 */
[----:B------:R-:W-:Y:S01]  /*8080*/  FMUL R35, R35, 1.4426950216293334961 ;  /* 0x3fb8aa3b23237820 */ /* 0x000fe20000400000 */
[----:B------:R-:W-:-:S05]  /*8090*/  FADD R31, R31, -R49 ;  /* 0x800000311f1f7221 */ /* 0x000fca0000000000 */
[----:B------:R-:W0:Y:S01]  /*80a0*/  MUFU.EX2 R19, R19 ;  /* 0x0000001300137308 */ /* 0x000e220000000800 */
[----:B------:R-:W-:Y:S01]  /*80b0*/  FADD R23, R22, R23 ;  /* 0x0000001716177221 */ /* 0x000fe20000000000 */
[----:B------:R-:W-:Y:S01]  /*80c0*/  FADD R34, R34, -R49 ;  /* 0x8000003122227221 */ /* 0x000fe20000000000 */
[----:B------:R-:W-:-:S05]  /*80d0*/  FMUL R31, R31, 1.4426950216293334961 ;  /* 0x3fb8aa3b1f1f7820 */ /* 0x000fca0000400000 */
[----:B------:R-:W0:Y:S01]  /*80e0*/  MUFU.EX2 R24, R24 ;  /* 0x0000001800187308 */ /* 0x000e220000000800 */
[----:B-1----:R-:W-:Y:S01]  /*80f0*/  FADD R28, R168, R23 ;  /* 0x00000017a81c7221 */ /* 0x002fe20000000000 */
[----:B------:R-:W-:Y:S01]  /*8100*/  FMUL R21, R34, 1.4426950216293334961 ;  /* 0x3fb8aa3b22157820 */ /* 0x000fe20000400000 */
[----:B------:R-:W-:-:S05]  /*8110*/  FADD R38, R38, -R49 ;  /* 0x8000003126267221 */ /* 0x000fca0000000000 */
        /* <DEDUP_REMOVED lines=10> */
[----:B------:R-:W-:Y:S01]  /*81c0*/  FMUL R37, R37, 1.4426950216293334961 ;  /* 0x3fb8aa3b25257820 */ /* 0x000fe20000400000 */
[----:B------:R-:W-:-:S05]  /*81d0*/  FADD R40, R40, -R49 ;  /* 0x8000003128287221 */ /* 0x000fca0000000000 */
[----:B------:R-:W0:Y:S01]  /*81e0*/  MUFU.EX2 R26, R26 ;  /* 0x0000001a001a7308 */ /* 0x000e220000000800 */
[----:B-1----:R-:W-:Y:S01]  /*81f0*/  FADD R28, R170, R23 ;  /* 0x00000017aa1c7221 */ /* 0x002fe20000000000 */
[----:B------:R-:W-:Y:S01]  /*8200*/  FMUL R40, R40, 1.4426950216293334961 ;  /* 0x3fb8aa3b28287820 */ /* 0x000fe20000400000 */
[----:B------:R-:W-:-:S05]  /*8210*/  FADD R42, R42, -R49 ;  /* 0x800000312a2a7221 */ /* 0x000fca0000000000 */
[----:B------:R-:W1:Y:S01]  /*8220*/  MUFU.EX2 R38, R33 ;  /* 0x0000002100267308 */ /* 0x000e620000000800 */
[----:B------:R-:W-:Y:S01]  /*8230*/  FADD R28, R177, R28 ;  /* 0x0000001cb11c7221 */ /* 0x000fe20000000000 */
[----:B------:R-:W-:Y:S01]  /*8240*/  FADD R39, R39, -R49 ;  /* 0x8000003127277221 */ /* 0x000fe20000000000 */
[----:B------:R-:W-:-:S05]  /*8250*/  FMUL R42, R42, 1.4426950216293334961 ;  /* 0x3fb8aa3b2a2a7820 */ /* 0x000fca0000400000 */
        /* <DEDUP_REMOVED lines=46> */
[----:B------:R-:W-:-:S06]  /*8540*/  FMUL R56, R56, 1.4426950216293334961 ;  /* 0x3fb8aa3b38387820 */ /* 0x000fcc0000400000 */
[----:B------:R-:W1:Y:S01]  /*8550*/  MUFU.EX2 R51, R51 ;  /* 0x0000003300337308 */ /* 0x000e620000000800 */
[----:B0-----:R-:W-:Y:S01]  /*8560*/  FADD R28, R23, R28 ;  /* 0x0000001c171c7221 */ /* 0x001fe20000000000 */
[----:B------:R-:W-:-:S06]  /*8570*/  F2FP.SATFINITE.E4M3.F32.PACK_AB_MERGE_C R46, R20, R5, RZ ;  /* 0x00000005142e723e */ /* 0x000fcc00048070ff */
[----:B------:R-:W0:Y:S01]  /*8580*/  MUFU.EX2 R25, R52 ;  /* 0x0000003400197308 */ /* 0x000e220000000800 */
[----:B------:R-:W-:Y:S01]  /*8590*/  FADD R5, R32, R28 ;  /* 0x0000001c20057221 */ /* 0x000fe20000000000 */
[----:B------:R-:W-:-:S06]  /*85a0*/  F2FP.SATFINITE.E4M3.F32.PACK_AB_MERGE_C R44, R175, R12, RZ ;  /* 0x0000000caf2c723e */ /* 0x000fcc00048070ff */
[----:B------:R-:W2:Y:S01]  /*85b0*/  MUFU.EX2 R54, R56 ;  /* 0x0000003800367308 */ /* 0x000ea20000000800 */
[----:B-1----:R-:W-:Y:S01]  /*85c0*/  FADD R12, R50, R5 ;  /* 0x00000005320c7221 */ /* 0x002fe20000000000 */
[--C-:B------:R-:W-:Y:S01]  /*85d0*/  FADD R55, R55, -R49.reuse ;  /* 0x8000003137377221 */ /* 0x100fe20000000000 */
[--C-:B------:R-:W-:Y:S01]  /*85e0*/  FADD R57, R57, -R49.reuse ;  /* 0x8000003139397221 */ /* 0x100fe20000000000 */
[--C-:B------:R-:W-:Y:S01]  /*85f0*/  FADD R59, R59, -R49.reuse ;  /* 0x800000313b3b7221 */ /* 0x100fe20000000000 */
[----:B------:R-:W-:Y:S01]  /*8600*/  FADD R12, R51, R12 ;  /* 0x0000000c330c7221 */ /* 0x000fe20000000000 */
[--C-:B------:R-:W-:Y:S01]  /*8610*/  FADD R60, R60, -R49.reuse ;  /* 0x800000313c3c7221 */ /* 0x100fe20000000000 */
[--C-:B------:R-:W-:Y:S01]  /*8620*/  FADD R53, R53, -R49.reuse ;  /* 0x8000003135357221 */ /* 0x100fe20000000000 */
[----:B------:R-:W-:Y:S01]  /*8630*/  F2FP.SATFINITE.E4M3.F32.PACK_AB_MERGE_C R40, R64, R63, RZ ;  /* 0x0000003f4028723e */ /* 0x000fe200048070ff */
[----:B0-----:R-:W-:Y:S01]  /*8640*/  FADD R12, R25, R12 ;  /* 0x0000000c190c7221 */ /* 0x001fe20000000000 */
[----:B------:R-:W-:Y:S01]  /*8650*/  F2FP.SATFINITE.E4M3.F32.PACK_AB_MERGE_C R41, R146, R67, RZ ;  /* 0x000000439229723e */ /* 0x000fe200048070ff */
[----:B------:R-:W-:Y:S01]  /*8660*/  FMUL R55, R55, 1.4426950216293334961 ;  /* 0x3fb8aa3b37377820 */ /* 0x000fe20000400000 */
[----:B------:R-:W-:Y:S01]  /*8670*/  F2FP.SATFINITE.E4M3.F32.PACK_AB_MERGE_C R42, R14, R15, RZ ;  /* 0x0000000f0e2a723e */ /* 0x000fe200048070ff */
[----:B------:R-:W-:Y:S01]  /*8680*/  FMUL R57, R57, 1.4426950216293334961 ;  /* 0x3fb8aa3b39397820 */ /* 0x000fe20000400000 */
[----:B------:R-:W-:Y:S01]  /*8690*/  F2FP.SATFINITE.E4M3.F32.PACK_AB_MERGE_C R43, R164, R153, RZ ;  /* 0x00000099a42b723e */ /* 0x000fe200048070ff */
[----:B------:R-:W-:Y:S01]  /*86a0*/  FMUL R59, R59, 1.4426950216293334961 ;  /* 0x3fb8aa3b3b3b7820 */ /* 0x000fe20000400000 */
[----:B------:R-:W-:Y:S01]  /*86b0*/  F2FP.SATFINITE.E4M3.F32.PACK_AB_MERGE_C R45, R16, R9, RZ ;  /* 0x00000009102d723e */ /* 0x000fe200048070ff */
[----:B------:R-:W-:Y:S01]  /*86c0*/  FMUL R60, R60, 1.4426950216293334961 ;  /* 0x3fb8aa3b3c3c7820 */ /* 0x000fe20000400000 */
[----:B------:R-:W-:Y:S01]  /*86d0*/  F2FP.SATFINITE.E4M3.F32.PACK_AB_MERGE_C R47, R22, R11, RZ ;  /* 0x0000000b162f723e */ /* 0x000fe200048070ff */
[--C-:B------:R-:W-:Y:S01]  /*86e0*/  FADD R52, R36, -R49.reuse ;  /* 0x8000003124347221 */ /* 0x100fe20000000000 */
[----:B------:R-:W-:Y:S01]  /*86f0*/  FMUL R53, R53, 1.4426950216293334961 ;  /* 0x3fb8aa3b35357820 */ /* 0x000fe20000400000 */
[--C-:B------:R-:W-:Y:S01]  /*8700*/  FADD R58, R58, -R49.reuse ;  /* 0x800000313a3a7221 */ /* 0x100fe20000000000 */
[----:B--2---:R-:W-:Y:S01]  /*8710*/  STS.U8 [R70+UR9+0x4000], R157 ;  /* 0x0040009d46007988 */ /* 0x004fe20008000009 */
[----:B------:R-:W-:Y:S01]  /*8720*/  FADD R48, R48, -R49 ;  /* 0x8000003130307221 */ /* 0x000fe20000000000 */
[----:B------:R-:W-:Y:S01]  /*8730*/  F2FP.SATFINITE.E4M3.F32.PACK_AB_MERGE_C R41, R66, R65, R41 ;  /* 0x000000414229723e */ /* 0x000fe20004807029 */
[----:B------:R-:W-:Y:S01]  /*8740*/  FADD R37, -R49, R144 ;  /* 0x0000009031257221 */ /* 0x000fe20000000100 */
[----:B----4-:R-:W-:Y:S01]  /*8750*/  STS.U8 [R70+UR9+0x4200], R161 ;  /* 0x004200a146007988 */ /* 0x010fe20008000009 */
[----:B------:R-:W-:Y:S01]  /*8760*/  F2FP.SATFINITE.E4M3.F32.PACK_AB_MERGE_C R40, R62, R61, R40 ;  /* 0x0000003d3e28723e */ /* 0x000fe20004807028 */
[----:B------:R-:W-:Y:S01]  /*8770*/  FMUL R52, R52, 1.4426950216293334961 ;  /* 0x3fb8aa3b34347820 */ /* 0x000fe20000400000 */
[----:B------:R-:W-:Y:S01]  /*8780*/  F2FP.SATFINITE.E4M3.F32.PACK_AB_MERGE_C R42, R159, R156, R42 ;  /* 0x0000009c9f2a723e */ /* 0x000fe2000480702a */
[----:B------:R-:W-:Y:S01]  /*8790*/  STS.U8 [R70+UR9+0x4400], R163 ;  /* 0x004400a346007988 */ /* 0x000fe20008000009 */
[----:B------:R-:W-:-:S03]  /*87a0*/  F2FP.SATFINITE.E4M3.F32.PACK_AB_MERGE_C R43, R155, R148, R43 ;  /* 0x000000949b2b723e */ /* 0x000fc6000480702b */
[----:B---3--:R-:W-:Y:S01]  /*87b0*/  STS.U8 [R70+UR9+0x4600], R165 ;  /* 0x004600a546007988 */ /* 0x008fe20008000009 */
[C---:B------:R-:W-:Y:S01]  /*87c0*/  F2FP.SATFINITE.E4M3.F32.PACK_AB_MERGE_C R153, R54.reuse, R25, RZ ;  /* 0x000000193699723e */ /* 0x040fe200048070ff */
[----:B------:R-:W-:Y:S01]  /*87d0*/  FADD R54, R54, R12 ;  /* 0x0000000c36367221 */ /* 0x000fe20000000000 */
[----:B------:R-:W-:Y:S01]  /*87e0*/  F2FP.SATFINITE.E4M3.F32.PACK_AB_MERGE_C R45, R18, R17, R45 ;  /* 0x00000011122d723e */ /* 0x000fe2000480702d */
[----:B------:R-:W-:Y:S01]  /*87f0*/  STS.U8 [R69+UR9+0x4080], R158 ;  /* 0x0040809e45007988 */ /* 0x000fe20008000009 */
[----:B------:R-:W-:Y:S02]  /*8800*/  F2FP.SATFINITE.E4M3.F32.PACK_AB_MERGE_C R44, R151, R152, R44 ;  /* 0x00000098972c723e */ /* 0x000fe4000480702c */
[----:B------:R-:W-:Y:S01]  /*8810*/  F2FP.SATFINITE.E4M3.F32.PACK_AB_MERGE_C R46, R4, R7, R46 ;  /* 0x00000007042e723e */ /* 0x000fe2000480702e */
[----:B------:R-:W-:Y:S01]  /*8820*/  STS.U8 [R69+UR9+0x4280], R160 ;  /* 0x004280a045007988 */ /* 0x000fe20008000009 */
[----:B------:R-:W-:-:S03]  /*8830*/  F2FP.SATFINITE.E4M3.F32.PACK_AB_MERGE_C R47, R166, R149, R47 ;  /* 0x00000095a62f723e */ /* 0x000fc6000480702f */
[----:B-----5:R-:W-:Y:S01]  /*8840*/  STS.U8 [R69+UR9+0x4480], R154 ;  /* 0x0044809a45007988 */ /* 0x020fe20008000009 */
[----:B------:R-:W-:-:S03]  /*8850*/  F2FP.SATFINITE.E4M3.F32.PACK_AB_MERGE_C R63, R24, R19, RZ ;  /* 0x00000013183f723e */ /* 0x000fc600048070ff */
[----:B------:R-:W-:Y:S01]  /*8860*/  STS.U8 [R69+UR9+0x4680], R162 ;  /* 0x004680a245007988 */ /* 0x000fe20008000009 */
[----:B------:R-:W-:Y:S01]  /*8870*/  F2FP.SATFINITE.E4M3.F32.PACK_AB_MERGE_C R64, R26, R21, RZ ;  /* 0x000000151a40723e */ /* 0x000fe200048070ff */
[----:B------:R0:W-:Y:S01]  /*8880*/  MUFU.EX2 R175, R53 ;  /* 0x0000003500af7308 */ /* 0x0001e20000000800 */
[----:B------:R-:W-:Y:S01]  /*8890*/  F2FP.SATFINITE.E4M3.F32.PACK_AB_MERGE_C R67, R29, R27, RZ ;  /* 0x0000001b1d43723e */ /* 0x000fe200048070ff */
[----:B------:R-:W-:Y:S01]  /*88a0*/  STS.U8 [R68+UR9+0x4100], R167 ;  /* 0x004100a744007988 */ /* 0x000fe20008000009 */
[----:B------:R-:W-:Y:S01]  /*88b0*/  F2FP.SATFINITE.E4M3.F32.PACK_AB_MERGE_C R56, R31, R30, RZ ;  /* 0x0000001e1f38723e */ /* 0x000fe200048070ff */
[----:B------:R-:W-:Y:S01]  /*88c0*/  FMUL R58, R58, 1.4426950216293334961 ;  /* 0x3fb8aa3b3a3a7820 */ /* 0x000fe20000400000 */
[----:B------:R-:W-:Y:S01]  /*88d0*/  F2FP.SATFINITE.E4M3.F32.PACK_AB_MERGE_C R146, R32, R23, RZ ;  /* 0x000000172092723e */ /* 0x000fe200048070ff */
[----:B------:R-:W-:Y:S01]  /*88e0*/  STS.U8 [R68+UR9+0x4300], R169 ;  /* 0x004300a944007988 */ /* 0x000fe20008000009 */
[----:B------:R-:W-:Y:S01]  /*88f0*/  FMUL R48, R48, 1.4426950216293334961 ;  /* 0x3fb8aa3b30307820 */ /* 0x000fe20000400000 */
[----:B------:R-:W-:Y:S02]  /*8900*/  MUFU.EX2 R55, R55 ;  /* 0x0000003700377308 */ /* 0x000fe40000000800 */
[----:B------:R-:W-:Y:S01]  /*8910*/  STS.U8 [R68+UR9+0x4500], R13 ;  /* 0x0045000d44007988 */ /* 0x000fe20008000009 */
[----:B0-----:R-:W-:-:S03]  /*8920*/  FMUL R53, R37, 1.4426950216293334961 ;  /* 0x3fb8aa3b25357820 */ /* 0x001fc60000400000 */
[----:B------:R-:W-:Y:S02]  /*8930*/  STS.U8 [R68+UR9+0x4700], R171 ;  /* 0x004700ab44007988 */ /* 0x000fe40008000009 */
[----:B------:R-:W0:Y:S02]  /*8940*/  MUFU.EX2 R57, R57 ;  /* 0x0000003900397308 */ /* 0x000e240000000800 */
[----:B------:R-:W-:Y:S04]  /*8950*/  STS.U8 [R3+UR9+0x4180], R6 ;  /* 0x0041800603007988 */ /* 0x000fe80008000009 */
[----:B------:R-:W-:Y:S02]  /*8960*/  STS.U8 [R3+UR9+0x4380], R10 ;  /* 0x0043800a03007988 */ /* 0x000fe40008000009 */
[----:B------:R-:W-:Y:S02]  /*8970*/  MUFU.EX2 R59, R59 ;  /* 0x0000003b003b7308 */ /* 0x000fe40000000800 */
[----:B------:R1:W-:Y:S04]  /*8980*/  STS.U8 [R3+UR9+0x4580], R8 ;  /* 0x0045800803007988 */ /* 0x0003e80008000009 */
[----:B------:R-:W-:Y:S02]  /*8990*/  STS.U8 [R3+UR9+0x4780], R150 ;  /* 0x0047809603007988 */ /* 0x000fe40008000009 */
[----:B------:R-:W2:Y:S02]  /*89a0*/  MUFU.EX2 R60, R60 ;  /* 0x0000003c003c7308 */ /* 0x000ea40000000800 */
[----:B------:R-:W-:Y:S01]  /*89b0*/  STS.128 [R120+UR9], R40 ;  /* 0x0000002878007988 */ /* 0x000fe20008000c09 */
[----:B-1----:R-:W1:Y:S03]  /*89c0*/  LDTM.x32 R4, tmem[UR11] ;  /* 0x0000000b000479ee */ /* 0x002e6600082c0000 */
[----:B------:R3:W-:Y:S02]  /*89d0*/  STS.128 [R121+UR9], R44 ;  /* 0x0000002c79007988 */ /* 0x0007e40008000c09 */
[----:B------:R-:W4:Y:S08]  /*89e0*/  MUFU.EX2 R183, R58 ;  /* 0x0000003a00b77308 */ /* 0x000f300000000800 */
[----:B------:R-:W-:Y:S08]  /*89f0*/  MUFU.EX2 R52, R52 ;  /* 0x0000003400347308 */ /* 0x000ff00000000800 */
[----:B---3--:R-:W3:Y:S08]  /*8a00*/  MUFU.EX2 R45, R48 ;  /* 0x00000030002d7308 */ /* 0x008ef00000000800 */
[----:B------:R-:W1:Y:S01]  /*8a10*/  MUFU.EX2 R53, R53 ;  /* 0x0000003500357308 */ /* 0x000e620000000800 */
[----:B0-----:R-:W-:-:S02]  /*8a20*/  F2FP.SATFINITE.E4M3.F32.PACK_AB_MERGE_C R42, R57, R55, RZ ;  /* 0x00000037392a723e */ /* 0x001fc400048070ff */
[----:B--2---:R-:W-:Y:S02]  /*8a30*/  F2FP.SATFINITE.E4M3.F32.PACK_AB_MERGE_C R43, R60, R59, RZ ;  /* 0x0000003b3c2b723e */ /* 0x004fe400048070ff */
[----:B------:R-:W-:Y:S02]  /*8a40*/  F2FP.SATFINITE.E4M3.F32.PACK_AB_MERGE_C R37, R177, R170, R64 ;  /* 0x000000aab125723e */ /* 0x000fe40004807040 */
[----:B------:R-:W-:Y:S02]  /*8a50*/  F2FP.SATFINITE.E4M3.F32.PACK_AB_MERGE_C R36, R173, R168, R63 ;  /* 0x000000a8ad24723e */ /* 0x000fe4000480703f */
[----:B------:R-:W-:Y:S02]  /*8a60*/  F2FP.SATFINITE.E4M3.F32.PACK_AB_MERGE_C R38, R179, R38, R67 ;  /* 0x00000026b326723e */ /* 0x000fe40004807043 */
[----:B------:R-:W-:Y:S02]  /*8a70*/  F2FP.SATFINITE.E4M3.F32.PACK_AB_MERGE_C R39, R172, R39, R56 ;  /* 0x00000027ac27723e */ /* 0x000fe40004807038 */
[----:B------:R-:W-:-:S02]  /*8a80*/  F2FP.SATFINITE.E4M3.F32.PACK_AB_MERGE_C R41, R51, R50, R153 ;  /* 0x000000323329723e */ /* 0x000fc40004807099 */
[----:B------:R-:W-:Y:S02]  /*8a90*/  F2FP.SATFINITE.E4M3.F32.PACK_AB_MERGE_C R40, R181, R174, R146 ;  /* 0x000000aeb528723e */ /* 0x000fe40004807092 */
[----:B----4-:R-:W-:Y:S02]  /*8aa0*/  F2FP.SATFINITE.E4M3.F32.PACK_AB_MERGE_C R42, R183, R175, R42 ;  /* 0x000000afb72a723e */ /* 0x010fe4000480702a */
[----:B---3--:R-:W-:Y:S01]  /*8ab0*/  F2FP.SATFINITE.E4M3.F32.PACK_AB_MERGE_C R43, R45, R52, R43 ;  /* 0x000000342d2b723e */ /* 0x008fe2000480702b */
        /* <DEDUP_REMOVED lines=31> */
[----:B------:R-:W-:Y:S01]  /*8cb0*/  FMUL R35, R53, R35 ;  /* 0x0000002335237220 */ /* 0x000fe20000400000 */
[----:B------:R0:W-:Y:S04]  /*8cc0*/  STS.128 [R122+UR9], R36 ;  /* 0x000000247a007988 */ /* 0x0001e80008000c09 */
[----:B------:R0:W-:Y:S01]  /*8cd0*/  STS.128 [R123+UR9], R40 ;  /* 0x000000287b007988 */ /* 0x0001e20008000c09 */
[----:B------:R-:W-:Y:S01]  /*8ce0*/  NOP ;  /* 0x0000000000007918 */ /* 0x000fe20000000000 */
[----:B------:R0:W-:Y:S01]  /*8cf0*/  STTM.x32 tmem[UR11], R4 ;  /* 0x00000004000079ed */ /* 0x0001e200082c000b */
[----:B------:R-:W1:Y:S02]  /*8d00*/  FENCE.VIEW.ASYNC.T ;  /* 0x00000000000073c6 */ /* 0x000e640000000200 */
[----:B-1----:R-:W-:Y:S01]  /*8d10*/  BAR.SYNC.DEFER_BLOCKING 0x0 ;  /* 0x0000000000007b1d */ /* 0x002fe20000010000 */
[----:B------:R-:W-:-:S05]  /*8d20*/  FADD R54, R175, R54 ;  /* 0x00000036af367221 */ /* 0x000fca0000000000 */
[----:B------:R1:W-:Y:S06]  /*8d30*/  MEMBAR.ALL.CTA ;  /* 0x0000000000007992 */ /* 0x0003ec0000008000 */
[----:B-1----:R-:W1:Y:S01]  /*8d40*/  FENCE.VIEW.ASYNC.S ;  /* 0x00000000000073c6 */ /* 0x002e620000000000 */
[----:B------:R-:W-:-:S04]  /*8d50*/  FADD R54, R183, R54 ;  /* 0x00000036b7367221 */ /* 0x000fc80000000000 */
[----:B------:R-:W-:-:S04]  /*8d60*/  FADD R54, R55, R54 ;  /* 0x0000003637367221 */ /* 0x000fc80000000000 */
[----:B------:R-:W-:-:S04]  /*8d70*/  FADD R54, R57, R54 ;  /* 0x0000003639367221 */ /* 0x000fc80000000000 */
[----:B------:R-:W-:-:S04]  /*8d80*/  FADD R54, R52, R54 ;  /* 0x0000003634367221 */ /* 0x000fc80000000000 */
[----:B------:R-:W-:Y:S01]  /*8d90*/  FADD R54, R45, R54 ;  /* 0x000000362d367221 */ /* 0x000fe20000000000 */
[----:B------:R-:W-:-:S03]  /*8da0*/  ULEA UR28, UR26, UR9, 0x3 ;  /* 0x000000091a1c7291 */ /* 0x000fc6000f8e18ff */
[----:B------:R-:W-:Y:S01]  /*8db0*/  FADD R54, R59, R54 ;  /* 0x000000363b367221 */ /* 0x000fe20000000000 */
[----:B------:R-:W-:-:S03]  /*8dc0*/  IMAD.MOV.U32 R146, RZ, RZ, R143 ;  /* 0x000000ffff927224 */ /* 0x000fc600078e008f */
[----:B------:R-:W-:Y:S01]  /*8dd0*/  FADD R54, R60, R54 ;  /* 0x000000363c367221 */ /* 0x000fe20000000000 */
[----:B------:R-:W-:Y:S01]  /*8de0*/  UIADD3 UR28, UPT, UPT, UR28, 0x4800, URZ ;  /* 0x000048001c1c7890 */ /* 0x000fe2000fffe0ff */
[----:B-1----:R-:W-:Y:S06]  /*8df0*/  BAR.SYNC.DEFER_BLOCKING 0x0 ;  /* 0x0000000000007b1d */ /* 0x002fec0000010000 */
[----:B------:R-:W-:Y:S05]  /*8e00*/  BRA.U UP1, `(.L_x_18) ;  /* 0x0000000101347547 */ /* 0x000fea000b800000 */
[----:B------:R-:W-:Y:S01]  /*8e10*/  UMOV UR14, UR4 ;  /* 0x00000004000e7c82 */ /* 0x000fe20008000000 */
[----:B------:R-:W-:Y:S01]  /*8e20*/  UMOV UR15, 0x80004020 ;  /* 0x80004020000f7882 */ /* 0x000fe20000000000 */
[----:B------:R-:W-:Y:S01]  /*8e30*/  UMOV UR20, 0x0 ;  /* 0x0000000000147882 */ /* 0x000fe20000000000 */
[----:B------:R-:W-:Y:S01]  /*8e40*/  UMOV UR21, 0x8080010 ;  /* 0x0808001000157882 */ /* 0x000fe20000000000 */
[----:B------:R-:W-:Y:S01]  /*8e50*/  UMOV UR6, UR28 ;  /* 0x0000001c00067c82 */ /* 0x000fe20008000000 */
[----:B------:R-:W-:Y:S01]  /*8e60*/  UMOV UR7, URZ ;  /* 0x000000ff00077c82 */ /* 0x000fe20008000000 */
[----:B------:R-:W-:Y:S01]  /*8e70*/  UMOV UR32, 0x0 ;  /* 0x0000000000207882 */ /* 0x000fe20000000000 */
[----:B------:R-:W-:Y:S01]  /*8e80*/  UMOV UR33, 0x8080010 ;  /* 0x0808001000217882 */ /* 0x000fe20000000000 */
[----:B------:R1:W-:Y:S01]  /*8e90*/  UTCQMMA gdesc[UR16], gdesc[UR14], tmem[UR8], tmem[UR20], idesc[UR21], UPT ;  /* 0x00ff140e100075ea */ /* 0x0003e2000b800308 */
[----:B------:R-:W-:Y:S01]  /*8ea0*/  UMOV UR6, UR6 ;  /* 0x0000000600067c82 */ /* 0x000fe20008000000 */
[----:B------:R1:W-:Y:S01]  /*8eb0*/  UTCQMMA gdesc[UR18], gdesc[UR12], tmem[UR8], tmem[UR32], idesc[UR33], UPT ;  /* 0x00ff200c120075ea */ /* 0x0003e2000b800308 */
[----:B------:R1:W-:Y:S01]  /*8ec0*/  UTCBAR [UR6], URZ ;  /* 0x000000ff060073e9 */ /* 0x0003e200080000ff */
[----:B------:R-:W-:-:S02]  /*8ed0*/  NOP ;  /* 0x0000000000007918 */ /* 0x000fc40000000000 */
.L_x_18:
[----:B------:R-:W-:Y:S01]  /*8ee0*/  IADD3 R142, P0, PT, R142, 0x40, RZ ;  /* 0x000000408e8e7810 */ /* 0x000fe20007f1e0ff */
[----:B------:R-:W-:Y:S01]  /*8ef0*/  UIADD3 UR26, UPT, UPT, UR26, 0x1, URZ ;  /* 0x000000011a1a7890 */ /* 0x000fe2000fffe0ff */
[----:B------:R-:W-:Y:S01]  /*8f00*/  FFMA R140, R53, R140, R54 ;  /* 0x0000008c358c7223 */ /* 0x000fe20000000036 */
[----:B------:R-:W-:Y:S01]  /*8f10*/  UIADD3 UR27, UPT, UPT, UR25, UR27, URZ ;  /* 0x0000001b191b7290 */ /* 0x000fe2000fffe0ff */
[----:B------:R-:W-:Y:S01]  /*8f20*/  IMAD.IADD R145, R141, 0x1, R145 ;  /* 0x000000018d917824 */ /* 0x000fe200078e0291 */
[----:B------:R-:W-:Y:S01]  /*8f30*/  UISETP.GT.AND UP2, UPT, UR26, 0x1, UPT ;  /* 0x000000011a00788c */ /* 0x000fe2000bf44270 */
[----:B------:R-:W-:Y:S01]  /*8f40*/  IMAD.X R147, RZ, RZ, R147, P0 ;  /* 0x000000ffff937224 */ /* 0x000fe200000e0693 */
[----:B------:R-:W-:Y:S01]  /*8f50*/  ISETP.GE.U32.AND P0, PT, R142, R71, PT ;  /* 0x000000478e00720c */ /* 0x000fe20003f06070 */
[----:B------:R-:W-:Y:S01]  /*8f60*/  IMAD.MOV.U32 R144, RZ, RZ, R49 ;  /* 0x000000ffff907224 */ /* 0x000fe200078e0031 */
[----:B-1----:R-:W-:Y:S02]  /*8f70*/  USEL UR6, URZ, 0x1, !UP2 ;  /* 0x00000001ff067887 */ /* 0x002fe4000d000000 */
[----:B------:R-:W-:Y:S01]  /*8f80*/  ISETP.GE.U32.AND.EX P0, PT, R147, RZ, PT, P0 ;  /* 0x000000ff9300720c */ /* 0x000fe20003f06100 */
[----:B------:R-:W-:-:S03]  /*8f90*/  USEL UR26, UR26, URZ, !UP2 ;  /* 0x000000ff1a1a7287 */ /* 0x000fc6000d000000 */
[----:B------:R-:W-:-:S09]  /*8fa0*/  LOP3.LUT R143, R143, UR6, RZ, 0x3c, !PT ;  /* 0x000000068f8f7c12 */ /* 0x000fd2000f8e3cff */
[----:B------:R-:W-:Y:S05]  /*8fb0*/  @!P0 BRA `(.L_x_19) ;  /* 0xffffffb800288947 */ /* 0x000fea000383ffff */
[----:B------:R-:W-:Y:S01]  /*8fc0*/  ISETP.GE.AND P0, PT, R2, 0x1, PT ;  /* 0x000000010200780c */ /* 0x000fe20003f06270 */
[----:B------:R-:W-:-:S12]  /*8fd0*/  IMAD.MOV.U32 R144, RZ, RZ, R49 ;  /* 0x000000ffff907224 */ /* 0x000fd800078e0031 */
[----:B------:R-:W-:Y:S05]  /*8fe0*/  @!P0 BRA `(.L_x_14) ;  /* 0x0000000000108947 */ /* 0x000fea0003800000 */
[----:B------:R-:W-:-:S04]  /*8ff0*/  IMAD.U32 R2, R146, -0x80000000, RZ ;  /* 0x8000000092027824 */ /* 0x000fc800078e00ff */
[----:B------:R-:W1:Y:S02]  /*9000*/  SYNCS.PHASECHK.TRANS64.TRYWAIT P0, [UR28], R2 ;  /* 0x00000002ff0075a7 */ /* 0x000e64000800111c */
[----:B-1----:R-:W-:Y:S05]  /*9010*/  @!P0 BRA `(.L_x_20) ;  /* 0x00000018001c8947 */ /* 0x002fea0003800000 */
.L_x_26:
[----:B------:R-:W-:-:S07]  /*9020*/  IMAD.MOV.U32 R144, RZ, RZ, R49 ;  /* 0x000000ffff907224 */ /* 0x000fce00078e0031 */
.L_x_14:
[----:B------:R-:W-:Y:S01]  /*9030*/  BAR.SYNC.DEFER_BLOCKING 0x0 ;  /* 0x0000000000007b1d */ /* 0x000fe20000010000 */
[C---:B------:R-:W-:Y:S01]  /*9040*/  FSETP.GT.AND P0, PT, |R140|.reuse, 8.50705917302346158658e+37, PT ;  /* 0x7e8000008c00780b */ /* 0x040fe20003f04200 */
[C---:B------:R-:W-:Y:S01]  /*9050*/  FMUL R2, R140.reuse, 8388608 ;  /* 0x4b0000008c027820 */ /* 0x040fe20000400000 */
[C---:B------:R-:W-:Y:S01]  /*9060*/  FSETP.GEU.AND P2, PT, |R140|.reuse, 1.175494350822287508e-38, PT ;  /* 0x008000008c00780b */ /* 0x040fe20003f4e200 */
[----:B0-----:R-:W-:Y:S01]  /*9070*/  IMAD.MOV.U32 R40, RZ, RZ, 0x3dc6b27f ;  /* 0x3dc6b27fff287424 */ /* 0x001fe200078e00ff */
[----:B------:R-:W-:Y:S01]  /*9080*/  FSETP.GEU.AND P1, PT, R140, 1.175494350822287508e-38, PT ;  /* 0x008000008c00780b */ /* 0x000fe20003f2e000 */
[----:B------:R-:W0:Y:S02]  /*9090*/  LDCU.64 UR4, c[0x0][0x3e0] ;  /* 0x00007c00ff0477ac */ /* 0x000e240008000a00 */
[----:B------:R-:W1:Y:S01]  /*90a0*/  LDC R101, c[0x0][0x3e8] ;  /* 0x0000fa00ff657b82 */ /* 0x000e620000000800 */
[----:B------:R-:W-:-:S05]  /*90b0*/  FSEL R39, R2, R140, !P1 ;  /* 0x0000008c02277208 */ /* 0x000fca0004800000 */
[----:B------:R-:W-:Y:S01]  /*90c0*/  @P0 FMUL R140, R140, 0.25 ;  /* 0x3e8000008c8c0820 */ /* 0x000fe20000400000 */
[----:B------:R-:W-:-:S03]  /*90d0*/  VIADD R2, R39, 0xc0cafb0d ;  /* 0xc0cafb0d27027836 */ /* 0x000fc60000000000 */
[----:B------:R-:W-:Y:S02]  /*90e0*/  @!P2 FMUL R140, R140, 16777216 ;  /* 0x4b8000008c8ca820 */ /* 0x000fe40000400000 */
[----:B------:R-:W-:Y:S02]  /*90f0*/  LOP3.LUT R3, R2, 0xff800000, RZ, 0xc0, !PT ;  /* 0xff80000002037812 */ /* 0x000fe400078ec0ff */
[----:B------:R-:W3:Y:S01]  /*9100*/  MUFU.RCP R36, R140 ;  /* 0x0000008c00247308 */ /* 0x000ee20000001000 */
[----:B------:R-:W-:Y:S01]  /*9110*/  FSEL R2, RZ, -23, P1 ;  /* 0xc1b80000ff027808 */ /* 0x000fe20000800000 */
[----:B------:R-:W4:Y:S02]  /*9120*/  @!P5 SYNCS.CCTL.IV [UR9+0x4800] ;  /* 0x00480000ff00d9b1 */ /* 0x000f240008000009 */
[----:B----4-:R-:W-:Y:S01]  /*9130*/  BAR.SYNC.DEFER_BLOCKING 0x0 ;  /* 0x0000000000007b1d */ /* 0x010fe20000010000 */
[----:B------:R-:W-:Y:S01]  /*9140*/  I2FP.F32.S32 R37, R3 ;  /* 0x0000000300257245 */ /* 0x000fe20000201400 */
[C---:B------:R-:W-:Y:S01]  /*9150*/  IMAD.IADD R3, R39.reuse, 0x1, -R3 ;  /* 0x0000000127037824 */ /* 0x040fe200078e0a03 */
[----:B0-----:R-:W-:Y:S01]  /*9160*/  UIMAD UR4, UR10, UR4, URZ ;  /* 0x000000040a0472a4 */ /* 0x001fe2000f8e02ff */
[----:B------:R-:W-:-:S02]  /*9170*/  FSETP.NEU.AND P1, PT, R39, RZ, PT ;  /* 0x000000ff2700720b */ /* 0x000fc40003f2d000 */
[----:B------:R-:W-:Y:S01]  /*9180*/  FADD R3, R3, -1 ;  /* 0xbf80000003037421 */ /* 0x000fe20000000000 */
[----:B------:R-:W-:Y:S01]  /*9190*/  FFMA.FTZ R2, R37, 1.1920928955078125e-07, R2 ;  /* 0x3400000025027823 */ /* 0x000fe20000010002 */
[----:B--2---:R-:W0:Y:S01]  /*91a0*/  LDTM.x32 R4, tmem[UR11] ;  /* 0x0000000b000479ee */ /* 0x004e2200082c0000 */
[C---:B-1----:R-:W-:Y:S02]  /*91b0*/  IMAD R41, R101.reuse, 0x13, RZ ;  /* 0x0000001365297824 */ /* 0x042fe400078e02ff */
[C---:B------:R-:W-:Y:S02]  /*91c0*/  IMAD R43, R101.reuse, 0x14, RZ ;  /* 0x00000014652b7824 */ /* 0x040fe400078e02ff */
[C---:B------:R-:W-:Y:S02]  /*91d0*/  IMAD R45, R101.reuse, 0x15, RZ ;  /* 0x00000015652d7824 */ /* 0x040fe400078e02ff */
[C---:B------:R-:W-:Y:S02]  /*91e0*/  IMAD R47, R101.reuse, 0x16, RZ ;  /* 0x00000016652f7824 */ /* 0x040fe400078e02ff */
[----:B------:R-:W-:-:S02]  /*91f0*/  IMAD R49, R101, 0x17, RZ ;  /* 0x0000001765317824 */ /* 0x000fc400078e02ff */
[C---:B------:R-:W-:Y:S02]  /*9200*/  IMAD R51, R101.reuse, 0x18, RZ ;  /* 0x0000001865337824 */ /* 0x040fe400078e02ff */
[C---:B------:R-:W-:Y:S02]  /*9210*/  IMAD R53, R101.reuse, 0x19, RZ ;  /* 0x0000001965357824 */ /* 0x040fe400078e02ff */
[C---:B------:R-:W-:Y:S01]  /*9220*/  IMAD R55, R101.reuse, 0x1a, RZ ;  /* 0x0000001a65377824 */ /* 0x040fe200078e02ff */
[----:B------:R-:W1:Y:S01]  /*9230*/  @!P5 SYNCS.CCTL.IV [UR9+0x4808] ;  /* 0x00480800ff00d9b1 */ /* 0x000e620008000009 */
[C---:B------:R-:W-:Y:S01]  /*9240*/  IMAD R57, R101.reuse, 0x1b, RZ ;  /* 0x0000001b65397824 */ /* 0x040fe200078e02ff */
[----:B------:R-:W-:Y:S01]  /*9250*/  NOP ;  /* 0x0000000000007918 */ /* 0x000fe20000000000 */
[C---:B------:R-:W-:Y:S02]  /*9260*/  IMAD R59, R101.reuse, 0x1c, RZ ;  /* 0x0000001c653b7824 */ /* 0x040fe400078e02ff */
[----:B------:R-:W-:-:S02]  /*9270*/  IMAD R61, R101, 0x1d, RZ ;  /* 0x0000001d653d7824 */ /* 0x000fc400078e02ff */
[----:B------:R-:W-:Y:S02]  /*9280*/  IMAD R63, R101, 0x1e, RZ ;  /* 0x0000001e653f7824 */ /* 0x000fe400078e02ff */
[----:B0-----:R-:W-:Y:S01]  /*9290*/  @P0 FMUL R4, R4, 0.25 ;  /* 0x3e80000004040820 */ /* 0x001fe20000400000 */
[----:B------:R-:W-:Y:S01]  /*92a0*/  @P0 FMUL R6, R6, 0.25 ;  /* 0x3e80000006060820 */ /* 0x000fe20000400000 */
[----:B------:R-:W-:Y:S01]  /*92b0*/  @P0 FMUL R7, R7, 0.25 ;  /* 0x3e80000007070820 */ /* 0x000fe20000400000 */
[----:B------:R-:W-:Y:S01]  /*92c0*/  @P0 FMUL R5, R5, 0.25 ;  /* 0x3e80000005050820 */ /* 0x000fe20000400000 */
[----:B------:R-:W-:Y:S01]  /*92d0*/  @!P2 FMUL R4, R4, 16777216 ;  /* 0x4b8000000404a820 */ /* 0x000fe20000400000 */
[----:B------:R-:W-:Y:S01]  /*92e0*/  @!P2 FMUL R6, R6, 16777216 ;  /* 0x4b8000000606a820 */ /* 0x000fe20000400000 */
[----:B------:R-:W-:Y:S01]  /*92f0*/  @!P2 FMUL R7, R7, 16777216 ;  /* 0x4b8000000707a820 */ /* 0x000fe20000400000 */
[----:B------:R-:W-:Y:S01]  /*9300*/  @P0 FMUL R8, R8, 0.25 ;  /* 0x3e80000008080820 */ /* 0x000fe20000400000 */
[C---:B---3--:R-:W-:Y:S01]  /*9310*/  FMUL R37, R36.reuse, R4 ;  /* 0x0000000424257220 */ /* 0x048fe20000400000 */
[----:B------:R-:W-:Y:S01]  /*9320*/  FFMA.FTZ R4, R3, R40, -0.16845393180847167969 ;  /* 0xbe2c7f3003047423 */ /* 0x000fe20000010028 */
[C---:B------:R-:W-:Y:S01]  /*9330*/  FMUL R6, R36.reuse, R6 ;  /* 0x0000000624067220 */ /* 0x040fe20000400000 */
[----:B------:R-:W-:Y:S01]  /*9340*/  FMUL R7, R36, R7 ;  /* 0x0000000724077220 */ /* 0x000fe20000400000 */
[----:B------:R-:W-:Y:S01]  /*9350*/  @P0 FMUL R9, R9, 0.25 ;  /* 0x3e80000009090820 */ /* 0x000fe20000400000 */
[----:B------:R-:W-:Y:S01]  /*9360*/  FFMA.FTZ R4, R3, R4, 0.1716887056827545166 ;  /* 0x3e2fcf2a03047423 */ /* 0x000fe20000010004 */
[----:B------:R-:W-:Y:S01]  /*9370*/  @P0 FMUL R10, R10, 0.25 ;  /* 0x3e8000000a0a0820 */ /* 0x000fe20000400000 */
[----:B------:R-:W-:Y:S01]  /*9380*/  @P0 FMUL R11, R11, 0.25 ;  /* 0x3e8000000b0b0820 */ /* 0x000fe20000400000 */
[----:B------:R-:W-:Y:S01]  /*9390*/  F2FP.SATFINITE.E4M3.F32.PACK_AB_MERGE_C R71, R7, R6, RZ ;  /* 0x000000060747723e */ /* 0x000fe200048070ff */
[----:B------:R-:W-:Y:S01]  /*93a0*/  FFMA.FTZ R4, R3, R4, -0.17900948226451873779 ;  /* 0xbe374e4303047423 */ /* 0x000fe20000010004 */
[----:B------:R-:W0:Y:S01]  /*93b0*/  LDC.64 R6, c[0x0][0x398] ;  /* 0x0000e600ff067b82 */ /* 0x000e220000000a00 */
[----:B------:R-:W-:Y:S01]  /*93c0*/  @P0 FMUL R12, R12, 0.25 ;  /* 0x3e8000000c0c0820 */ /* 0x000fe20000400000 */
[----:B------:R-:W-:Y:S01]  /*93d0*/  @P0 FMUL R13, R13, 0.25 ;  /* 0x3e8000000d0d0820 */ /* 0x000fe20000400000 */
[----:B------:R-:W-:Y:S01]  /*93e0*/  FFMA.FTZ R4, R3, R4, 0.20512372255325317383 ;  /* 0x3e520bf403047423 */ /* 0x000fe20000010004 */
[----:B------:R-:W-:Y:S01]  /*93f0*/  @P0 FMUL R14, R14, 0.25 ;  /* 0x3e8000000e0e0820 */ /* 0x000fe20000400000 */
[----:B------:R-:W-:Y:S01]  /*9400*/  @P0 FMUL R15, R15, 0.25 ;  /* 0x3e8000000f0f0820 */ /* 0x000fe20000400000 */
[----:B------:R-:W-:Y:S01]  /*9410*/  @P0 FMUL R16, R16, 0.25 ;  /* 0x3e80000010100820 */ /* 0x000fe20000400000 */
[----:B------:R-:W-:Y:S01]  /*9420*/  FFMA.FTZ R4, R3, R4, -0.24046532809734344482 ;  /* 0xbe763c8b03047423 */ /* 0x000fe20000010004 */
[----:B------:R-:W-:Y:S01]  /*9430*/  @P0 FMUL R17, R17, 0.25 ;  /* 0x3e80000011110820 */ /* 0x000fe20000400000 */
[----:B------:R-:W-:Y:S01]  /*9440*/  @P0 FMUL R18, R18, 0.25 ;  /* 0x3e80000012120820 */ /* 0x000fe20000400000 */
[----:B------:R-:W-:Y:S01]  /*9450*/  @P0 FMUL R19, R19, 0.25 ;  /* 0x3e80000013130820 */ /* 0x000fe20000400000 */
[----:B------:R-:W-:Y:S01]  /*9460*/  FFMA.FTZ R4, R3, R4, 0.28857114911079406738 ;  /* 0x3e93bf9903047423 */ /* 0x000fe20000010004 */
[----:B------:R-:W-:Y:S01]  /*9470*/  @P0 FMUL R20, R20, 0.25 ;  /* 0x3e80000014140820 */ /* 0x000fe20000400000 */
[----:B------:R-:W-:Y:S01]  /*9480*/  @P0 FMUL R21, R21, 0.25 ;  /* 0x3e80000015150820 */ /* 0x000fe20000400000 */
[----:B------:R-:W-:Y:S01]  /*9490*/  @P0 FMUL R22, R22, 0.25 ;  /* 0x3e80000016160820 */ /* 0x000fe20000400000 */
[----:B------:R-:W-:Y:S01]  /*94a0*/  FFMA.FTZ R4, R3, R4, -0.36067417263984680176 ;  /* 0xbeb8aa4903047423 */ /* 0x000fe20000010004 */
[----:B------:R-:W-:Y:S01]  /*94b0*/  @P0 FMUL R23, R23, 0.25 ;  /* 0x3e80000017170820 */ /* 0x000fe20000400000 */
[----:B------:R-:W-:Y:S01]  /*94c0*/  @P0 FMUL R24, R24, 0.25 ;  /* 0x3e80000018180820 */ /* 0x000fe20000400000 */
[----:B------:R-:W-:Y:S01]  /*94d0*/  @P0 FMUL R25, R25, 0.25 ;  /* 0x3e80000019190820 */ /* 0x000fe20000400000 */
[----:B------:R-:W-:Y:S01]  /*94e0*/  FFMA.FTZ R4, R3, R4, 0.48089820146560668945 ;  /* 0x3ef6384a03047423 */ /* 0x000fe20000010004 */
[----:B------:R-:W-:Y:S01]  /*94f0*/  @P0 FMUL R26, R26, 0.25 ;  /* 0x3e8000001a1a0820 */ /* 0x000fe20000400000 */
        /* <DEDUP_REMOVED lines=9> */
[----:B------:R-:W-:Y:S01]  /*9590*/  FFMA.FTZ R4, R3, R4, -0.72134751081466674805 ;  /* 0xbf38aa3b03047423 */ /* 0x000fe20000010004 */
[----:B------:R-:W-:Y:S01]  /*95a0*/  ISETP.GE.U32.AND P0, PT, R39, 0x7f800000, PT ;  /* 0x7f8000002700780c */ /* 0x000fe20003f06070 */
[----:B------:R-:W-:Y:S01]  /*95b0*/  @!P2 FMUL R5, R5, 16777216 ;  /* 0x4b8000000505a820 */ /* 0x000fe20000400000 */
[----:B------:R-:W-:Y:S01]  /*95c0*/  @!P2 FMUL R8, R8, 16777216 ;  /* 0x4b8000000808a820 */ /* 0x000fe20000400000 */
[----:B------:R-:W-:Y:S01]  /*95d0*/  FMUL R4, R3, R4 ;  /* 0x0000000403047220 */ /* 0x000fe20000400000 */
[----:B------:R-:W-:Y:S01]  /*95e0*/  @!P2 FMUL R9, R9, 16777216 ;  /* 0x4b8000000909a820 */ /* 0x000fe20000400000 */
[----:B------:R-:W-:Y:S01]  /*95f0*/  FMUL R38, R36, R5 ;  /* 0x0000000524267220 */ /* 0x000fe20000400000 */
[----:B------:R-:W-:-:S02]  /*9600*/  IMAD R5, R0, UR5, RZ ;  /* 0x0000000500057c24 */ /* 0x000fc4000f8e02ff */
[----:B------:R-:W-:Y:S01]  /*9610*/  FMUL R4, R3, R4 ;  /* 0x0000000403047220 */ /* 0x000fe20000400000 */
[----:B------:R-:W-:Y:S01]  /*9620*/  @!P2 FMUL R10, R10, 16777216 ;  /* 0x4b8000000a0aa820 */ /* 0x000fe20000400000 */
[----:B------:R-:W-:Y:S01]  /*9630*/  @!P2 FMUL R11, R11, 16777216 ;  /* 0x4b8000000b0ba820 */ /* 0x000fe20000400000 */
[----:B------:R-:W-:Y:S01]  /*9640*/  @!P2 FMUL R12, R12, 16777216 ;  /* 0x4b8000000c0ca820 */ /* 0x000fe20000400000 */
[----:B------:R-:W-:Y:S01]  /*9650*/  FFMA.FTZ R3, R3, 1.4426950216293334961, R4 ;  /* 0x3fb8aa3b03037823 */ /* 0x000fe20000010004 */
[----:B------:R-:W-:Y:S01]  /*9660*/  @!P2 FMUL R13, R13, 16777216 ;  /* 0x4b8000000d0da820 */ /* 0x000fe20000400000 */
[----:B------:R-:W-:Y:S02]  /*9670*/  @P0 IMAD.MOV.U32 R4, RZ, RZ, 0x7f800000 ;  /* 0x7f800000ff040424 */ /* 0x000fe400078e00ff */
[----:B------:R-:W-:Y:S01]  /*9680*/  @!P2 FMUL R14, R14, 16777216 ;  /* 0x4b8000000e0ea820 */ /* 0x000fe20000400000 */
[----:B------:R-:W-:Y:S01]  /*9690*/  FADD R3, R2, R3 ;  /* 0x0000000302037221 */ /* 0x000fe20000000000 */
[----:B------:R-:W-:Y:S01]  /*96a0*/  @!P2 FMUL R15, R15, 16777216 ;  /* 0x4b8000000f0fa820 */ /* 0x000fe20000400000 */
[----:B------:R-:W-:Y:S01]  /*96b0*/  @P0 FFMA.FTZ R3, R39, R4, +INF ;  /* 0x7f80000027030423 */ /* 0x000fe20000010004 */
[----:B------:R-:W-:Y:S01]  /*96c0*/  @!P2 FMUL R16, R16, 16777216 ;  /* 0x4b8000001010a820 */ /* 0x000fe20000400000 */
        /* <DEDUP_REMOVED lines=19> */
[----:B0-----:R-:W-:Y:S01]  /*9800*/  IADD3 R2, P0, P2, R5, UR4, R6 ;  /* 0x0000000405027c10 */ /* 0x001fe2000fa1e006 */
[C---:B------:R-:W-:Y:S01]  /*9810*/  FMUL R8, R36.reuse, R8 ;  /* 0x0000000824087220 */ /* 0x040fe20000400000 */
[----:B------:R-:W-:Y:S01]  /*9820*/  SHF.R.S32.HI R4, RZ, 0x1f, R5 ;  /* 0x0000001fff047819 */ /* 0x000fe20000011405 */
[C---:B------:R-:W-:Y:S01]  /*9830*/  FMUL R9, R36.reuse, R9 ;  /* 0x0000000924097220 */ /* 0x040fe20000400000 */
[----:B------:R-:W-:Y:S01]  /*9840*/  FSEL R5, R3, -INF , P1 ;  /* 0xff80000003057808 */ /* 0x000fe20000800000 */
        /* <DEDUP_REMOVED lines=10> */
[----:B------:R-:W-:Y:S01]  /*98f0*/  USHF.R.S32.HI UR5, URZ, 0x1f, UR4 ;  /* 0x0000001fff057899 */ /* 0x000fe20008011404 */
[----:B------:R-:W-:Y:S01]  /*9900*/  FFMA R65, R5, 0.69314718246459960938, R144 ;  /* 0x3f31721805417823 */ /* 0x000fe20000000090 */
[----:B------:R-:W-:-:S02]  /*9910*/  IMAD.SHL.U32 R5, R101, 0x2, RZ ;  /* 0x0000000265057824 */ /* 0x000fc400078e00ff */
        /* <DEDUP_REMOVED lines=10> */
[----:B------:R-:W-:Y:S01]  /*99c0*/  F2FP.SATFINITE.E4M3.F32.PACK_AB_MERGE_C R73, R9, R8, RZ ;  /* 0x000000080949723e */ /* 0x000fe200048070ff */
[C---:B------:R-:W-:Y:S01]  /*99d0*/  FMUL R30, R36.reuse, R30 ;  /* 0x0000001e241e7220 */ /* 0x040fe20000400000 */
[----:B------:R-:W-:Y:S01]  /*99e0*/  F2FP.SATFINITE.E4M3.F32.PACK_AB_MERGE_C R75, R11, R10, RZ ;  /* 0x0000000a0b4b723e */ /* 0x000fe200048070ff */
[----:B------:R-:W-:Y:S01]  /*99f0*/  FMUL R31, R36, R31 ;  /* 0x0000001f241f7220 */ /* 0x000fe20000400000 */
[----:B------:R-:W-:Y:S01]  /*9a00*/  F2FP.SATFINITE.E4M3.F32.PACK_AB_MERGE_C R77, R13, R12, RZ ;  /* 0x0000000c0d4d723e */ /* 0x000fe200048070ff */
[----:B------:R-:W-:Y:S01]  /*9a10*/  IMAD R9, R101, 0x3, RZ ;  /* 0x0000000365097824 */ /* 0x000fe200078e02ff */
[----:B------:R-:W-:Y:S01]  /*9a20*/  F2FP.SATFINITE.E4M3.F32.PACK_AB_MERGE_C R79, R15, R14, RZ ;  /* 0x0000000e0f4f723e */ /* 0x000fe200048070ff */
[----:B------:R-:W-:Y:S01]  /*9a30*/  IMAD.SHL.U32 R11, R101, 0x4, RZ ;  /* 0x00000004650b7824 */ /* 0x000fe200078e00ff */
[----:B------:R-:W-:Y:S01]  /*9a40*/  F2FP.SATFINITE.E4M3.F32.PACK_AB_MERGE_C R81, R17, R16, RZ ;  /* 0x000000101151723e */ /* 0x000fe200048070ff */
[----:B------:R-:W-:Y:S01]  /*9a50*/  IMAD R13, R101, 0x5, RZ ;  /* 0x00000005650d7824 */ /* 0x000fe200078e02ff */
[----:B------:R-:W-:Y:S01]  /*9a60*/  F2FP.SATFINITE.E4M3.F32.PACK_AB_MERGE_C R83, R19, R18, RZ ;  /* 0x000000121353723e */ /* 0x000fe200048070ff */
[C---:B------:R-:W-:Y:S01]  /*9a70*/  IMAD R15, R101.reuse, 0x6, RZ ;  /* 0x00000006650f7824 */ /* 0x040fe200078e02ff */
[----:B------:R-:W-:Y:S01]  /*9a80*/  IADD3.X R3, PT, PT, R4, UR5, R7, P0, P2 ;  /* 0x0000000504037c10 */ /* 0x000fe200087e4407 */
[----:B------:R-:W-:Y:S01]  /*9a90*/  IMAD R17, R101, 0x7, RZ ;  /* 0x0000000765117824 */ /* 0x000fe200078e02ff */
[----:B------:R-:W-:Y:S01]  /*9aa0*/  IADD3 R6, P6, PT, R5, R2, RZ ;  /* 0x0000000205067210 */ /* 0x000fe20007fde0ff */
[----:B------:R-:W-:-:S02]  /*9ab0*/  IMAD.SHL.U32 R19, R101, 0x8, RZ ;  /* 0x0000000865137824 */ /* 0x000fc400078e00ff */
[C---:B------:R-:W-:Y:S01]  /*9ac0*/  FMUL R32, R36.reuse, R32 ;  /* 0x0000002024207220 */ /* 0x040fe20000400000 */
[C---:B------:R-:W-:Y:S01]  /*9ad0*/  FMUL R33, R36.reuse, R33 ;  /* 0x0000002124217220 */ /* 0x040fe20000400000 */
[C---:B------:R-:W-:Y:S01]  /*9ae0*/  FMUL R34, R36.reuse, R34 ;  /* 0x0000002224227220 */ /* 0x040fe20000400000 */
[----:B------:R-:W-:Y:S01]  /*9af0*/  FMUL R35, R36, R35 ;  /* 0x0000002324237220 */ /* 0x000fe20000400000 */
[----:B------:R-:W-:Y:S01]  /*9b00*/  F2FP.SATFINITE.E4M3.F32.PACK_AB_MERGE_C R85, R21, R20, RZ ;  /* 0x000000141555723e */ /* 0x000fe200048070ff */
[----:B------:R-:W-:Y:S01]  /*9b10*/  IMAD R21, R101, 0x9, RZ ;  /* 0x0000000965157824 */ /* 0x000fe200078e02ff */
        /* <DEDUP_REMOVED lines=10> */
[-C--:B------:R-:W-:Y:S01]  /*9bc0*/  IADD3 R8, P5, PT, R9, R2.reuse, RZ ;  /* 0x0000000209087210 */ /* 0x080fe20007fbe0ff */
[----:B------:R-:W-:Y:S01]  /*9bd0*/  IMAD R39, R101, 0x12, RZ ;  /* 0x0000001265277824 */ /* 0x000fe200078e02ff */
[-C--:B------:R-:W-:Y:S01]  /*9be0*/  IADD3 R10, P1, PT, R11, R2.reuse, RZ ;  /* 0x000000020b0a7210 */ /* 0x080fe20007f3e0ff */
[----:B------:R-:W-:Y:S01]  /*9bf0*/  IMAD R67, R101, 0x1f, RZ ;  /* 0x0000001f65437824 */ /* 0x000fe200078e02ff */
[-C--:B------:R-:W-:Y:S01]  /*9c00*/  IADD3 R12, P0, PT, R13, R2.reuse, RZ ;  /* 0x000000020d0c7210 */ /* 0x080fe20007f1e0ff */
[----:B------:R-:W0:Y:S01]  /*9c10*/  LDCU UR4, c[0x0][0x3ec] ;  /* 0x00007d80ff0477ac */ /* 0x000e220008000800 */
[----:B------:R-:W-:-:S02]  /*9c20*/  IADD3 R14, P3, PT, R15, R2, RZ ;  /* 0x000000020f0e7210 */ /* 0x000fc40007f7e0ff */
[-C--:B------:R-:W-:Y:S02]  /*9c30*/  IADD3 R16, P2, PT, R17, R2.reuse, RZ ;  /* 0x0000000211107210 */ /* 0x080fe40007f5e0ff */
[----:B------:R-:W-:Y:S02]  /*9c40*/  LEA.HI.X.SX32 R7, R5, R3, 0x1, P6 ;  /* 0x0000000305077211 */ /* 0x000fe400030f0eff */
[----:B------:R-:W-:Y:S02]  /*9c50*/  IADD3 R18, P6, PT, R19, R2, RZ ;  /* 0x0000000213127210 */ /* 0x000fe40007fde0ff */
[----:B------:R-:W-:Y:S01]  /*9c60*/  F2FP.SATFINITE.E4M3.F32.PACK_AB_MERGE_C R69, R38, R37, RZ ;  /* 0x000000252645723e */ /* 0x000fe200048070ff */
[----:B------:R-:W-:Y:S01]  /*9c70*/  IMAD R37, R101, 0x11, RZ ;  /* 0x0000001165257824 */ /* 0x000fe200078e02ff */
[----:B------:R-:W-:Y:S01]  /*9c80*/  F2FP.SATFINITE.E4M3.F32.PACK_AB_MERGE_C R97, R33, R32, RZ ;  /* 0x000000202161723e */ /* 0x000fe200048070ff */
[----:B------:R-:W-:Y:S01]  /*9c90*/  IMAD R33, R101, 0xf, RZ ;  /* 0x0000000f65217824 */ /* 0x000fe200078e02ff */
[----:B------:R-:W-:Y:S01]  /*9ca0*/  F2FP.SATFINITE.E4M3.F32.PACK_AB_MERGE_C R99, R35, R34, RZ ;  /* 0x000000222363723e */ /* 0x000fe200048070ff */
[----:B------:R-:W-:Y:S01]  /*9cb0*/  IMAD.SHL.U32 R35, R101, 0x10, RZ ;  /* 0x0000001065237824 */ /* 0x000fe200078e00ff */
[-C--:B------:R-:W-:Y:S01]  /*9cc0*/  LEA.HI.X.SX32 R9, R9, R3.reuse, 0x1, P5 ;  /* 0x0000000309097211 */ /* 0x080fe200028f0eff */
[----:B------:R2:W-:Y:S01]  /*9cd0*/  STG.E.U8 desc[UR22][R2.64], R69 ;  /* 0x0000004502007986 */ /* 0x0005e2000c101116 */
[-C--:B------:R-:W-:Y:S01]  /*9ce0*/  LEA.HI.X.SX32 R11, R11, R3.reuse, 0x1, P1 ;  /* 0x000000030b0b7211 */ /* 0x080fe200008f0eff */
[----:B0-----:R-:W-:Y:S01]  /*9cf0*/  UIMAD UR4, UR10, UR4, URZ ;  /* 0x000000040a0472a4 */ /* 0x001fe2000f8e02ff */
[----:B------:R-:W-:-:S02]  /*9d00*/  LEA.HI.X.SX32 R13, R13, R3, 0x1, P0 ;  /* 0x000000030d0d7211 */ /* 0x000fc400000f0eff */
[-C--:B------:R-:W-:Y:S01]  /*9d10*/  LEA.HI.X.SX32 R15, R15, R3.reuse, 0x1, P3 ;  /* 0x000000030f0f7211 */ /* 0x080fe200018f0eff */
[----:B------:R-:W-:Y:S01]  /*9d20*/  USHF.L.U32 UR6, UR4, 0x2, URZ ;  /* 0x0000000204067899 */ /* 0x000fe200080006ff */
[----:B------:R-:W-:Y:S01]  /*9d30*/  LEA.HI.X.SX32 R17, R17, R3, 0x1, P2 ;  /* 0x0000000311117211 */ /* 0x000fe200010f0eff */
[----:B------:R-:W-:Y:S01]  /*9d40*/  UIMAD.WIDE UR4, UR4, 0x4, URZ ;  /* 0x00000004040478a5 */ /* 0x000fe2000f8e02ff */
[-C--:B------:R-:W-:Y:S02]  /*9d50*/  IADD3 R20, P5, PT, R21, R2.reuse, RZ ;  /* 0x0000000215147210 */ /* 0x080fe40007fbe0ff */
[-C--:B------:R-:W-:Y:S02]  /*9d60*/  IADD3 R22, P1, PT, R23, R2.reuse, RZ ;  /* 0x0000000217167210 */ /* 0x080fe40007f3e0ff */
[-C--:B------:R-:W-:Y:S02]  /*9d70*/  IADD3 R24, P0, PT, R25, R2.reuse, RZ ;  /* 0x0000000219187210 */ /* 0x080fe40007f1e0ff */
[----:B------:R-:W-:-:S02]  /*9d80*/  IADD3 R26, P3, PT, R27, R2, RZ ;  /* 0x000000021b1a7210 */ /* 0x000fc40007f7e0ff */
[-C--:B------:R-:W-:Y:S02]  /*9d90*/  IADD3 R28, P2, PT, R29, R2.reuse, RZ ;  /* 0x000000021d1c7210 */ /* 0x080fe40007f5e0ff */
[-C--:B------:R-:W-:Y:S02]  /*9da0*/  LEA.HI.X.SX32 R19, R19, R3.reuse, 0x1, P6 ;  /* 0x0000000313137211 */ /* 0x080fe400030f0eff */
[----:B------:R-:W-:Y:S02]  /*9db0*/  IADD3 R30, P6, PT, R31, R2, RZ ;  /* 0x000000021f1e7210 */ /* 0x000fe40007fde0ff */
[-C--:B------:R-:W-:Y:S02]  /*9dc0*/  LEA.HI.X.SX32 R21, R21, R3.reuse, 0x1, P5 ;  /* 0x0000000315157211 */ /* 0x080fe400028f0eff */
[-C--:B------:R-:W-:Y:S02]  /*9dd0*/  LEA.HI.X.SX32 R23, R23, R3.reuse, 0x1, P1 ;  /* 0x0000000317177211 */ /* 0x080fe400008f0eff */
[----:B------:R-:W-:-:S02]  /*9de0*/  LEA.HI.X.SX32 R25, R25, R3, 0x1, P0 ;  /* 0x0000000319197211 */ /* 0x000fc400000f0eff */
[-C--:B------:R-:W-:Y:S02]  /*9df0*/  LEA.HI.X.SX32 R27, R27, R3.reuse, 0x1, P3 ;  /* 0x000000031b1b7211 */ /* 0x080fe400018f0eff */
[----:B------:R-:W-:Y:S02]  /*9e00*/  LEA.HI.X.SX32 R29, R29, R3, 0x1, P2 ;  /* 0x000000031d1d7211 */ /* 0x000fe400010f0eff */
        /* <DEDUP_REMOVED lines=28> */
[----:B------:R-:W-:Y:S02]  /*9fd0*/  IADD3 R4, P2, PT, R2, R101, RZ ;  /* 0x0000006502047210 */ /* 0x000fe40007f5e0ff */
[-C--:B------:R-:W-:Y:S02]  /*9fe0*/  LEA.HI.X.SX32 R55, R55, R3.reuse, 0x1, P6 ;  /* 0x0000000337377211 */ /* 0x080fe400030f0eff */
[----:B--2---:R-:W-:Y:S02]  /*9ff0*/  PRMT R69, R69, 0x9910, RZ ;  /* 0x0000991045457816 */ /* 0x004fe400000000ff */
[----:B------:R-:W-:Y:S02]  /*a000*/  IADD3 R2, P6, PT, R67, R2, RZ ;  /* 0x0000000243027210 */ /* 0x000fe40007fde0ff */
[----:B------:R-:W-:Y:S02]  /*a010*/  PRMT R64, R71, 0x9910, RZ ;  /* 0x0000991047407816 */ /* 0x000fe400000000ff */
[----:B------:R-:W-:-:S02]  /*a020*/  LEA.HI.X.SX32 R57, R57, R3, 0x1, P5 ;  /* 0x0000000339397211 */ /* 0x000fc400028f0eff */
[-C--:B------:R-:W-:Y:S02]  /*a030*/  LEA.HI.X.SX32 R59, R59, R3.reuse, 0x1, P1 ;  /* 0x000000033b3b7211 */ /* 0x080fe400008f0eff */
[-C--:B------:R-:W-:Y:S02]  /*a040*/  LEA.HI.X.SX32 R61, R61, R3.reuse, 0x1, P0 ;  /* 0x000000033d3d7211 */ /* 0x080fe400000f0eff */
[-C--:B------:R-:W-:Y:S02]  /*a050*/  LEA.HI.X.SX32 R5, R101, R3.reuse, 0x1, P2 ;  /* 0x0000000365057211 */ /* 0x080fe400010f0eff */
[-C--:B------:R-:W-:Y:S02]  /*a060*/  LEA.HI.X.SX32 R63, R63, R3.reuse, 0x1, P3 ;  /* 0x000000033f3f7211 */ /* 0x080fe400018f0eff */
[----:B------:R-:W-:Y:S02]  /*a070*/  SHF.R.S32.HI R69, RZ, 0x8, R69 ;  /* 0x00000008ff457819 */ /* 0x000fe40000011445 */
[----:B------:R-:W-:Y:S01]  /*a080*/  LEA.HI.X.SX32 R3, R67, R3, 0x1, P6 ;  /* 0x0000000343037211 */ /* 0x000fe200030f0eff */
[----:B------:R-:W-:Y:S01]  /*a090*/  IMAD.MOV.U32 R67, RZ, RZ, R64 ;  /* 0x000000ffff437224 */ /* 0x000fe200078e0040 */
[----:B------:R-:W-:Y:S01]  /*a0a0*/  PRMT R101, R73, 0x9910, RZ ;  /* 0x0000991049657816 */ /* 0x000fe200000000ff */
[----:B------:R0:W-:Y:S01]  /*a0b0*/  STG.E.U8 desc[UR22][R4.64], R69 ;  /* 0x0000004504007986 */ /* 0x0001e2000c101116 */
[----:B------:R-:W-:-:S02]  /*a0c0*/  PRMT R64, R75, 0x9910, RZ ;  /* 0x000099104b407816 */ /* 0x000fc400000000ff */
[----:B------:R-:W-:Y:S01]  /*a0d0*/  SHF.R.S32.HI R67, RZ, 0x8, R67 ;  /* 0x00000008ff437819 */ /* 0x000fe20000011443 */
[----:B------:R2:W-:Y:S01]  /*a0e0*/  STG.E.U8 desc[UR22][R6.64], R71 ;  /* 0x0000004706007986 */ /* 0x0005e2000c101116 */
[----:B------:R-:W-:-:S03]  /*a0f0*/  SHF.R.S32.HI R101, RZ, 0x8, R101 ;  /* 0x00000008ff657819 */ /* 0x000fc60000011465 */
[----:B------:R3:W-:Y:S01]  /*a100*/  STG.E.U8 desc[UR22][R8.64], R67 ;  /* 0x0000004308007986 */ /* 0x0007e2000c101116 */
[----:B0-----:R-:W-:-:S03]  /*a110*/  PRMT R4, R77, 0x9910, RZ ;  /* 0x000099104d047816 */ /* 0x001fc600000000ff */
[----:B------:R0:W-:Y:S01]  /*a120*/  STG.E.U8 desc[UR22][R10.64], R73 ;  /* 0x000000490a007986 */ /* 0x0001e2000c101116 */
[----:B------:R-:W-:Y:S02]  /*a130*/  SHF.R.S32.HI R5, RZ, 0x8, R64 ;  /* 0x00000008ff057819 */ /* 0x000fe40000011440 */
[----:B--2---:R-:W-:Y:S01]  /*a140*/  PRMT R6, R83, 0x9910, RZ ;  /* 0x0000991053067816 */ /* 0x004fe200000000ff */
[----:B------:R-:W-:Y:S01]  /*a150*/  IMAD.MOV.U32 R7, RZ, RZ, R4 ;  /* 0x000000ffff077224 */ /* 0x000fe200078e0004 */
[----:B------:R-:W-:Y:S01]  /*a160*/  PRMT R4, R81, 0x9910, RZ ;  /* 0x0000991051047816 */ /* 0x000fe200000000ff */
[----:B------:R2:W-:Y:S01]  /*a170*/  STG.E.U8 desc[UR22][R12.64], R101 ;  /* 0x000000650c007986 */ /* 0x0005e2000c101116 */
[----:B---3--:R-:W-:Y:S02]  /*a180*/  PRMT R9, R79, 0x9910, RZ ;  /* 0x000099104f097816 */ /* 0x008fe400000000ff */
[----:B------:R-:W-:Y:S01]  /*a190*/  SHF.R.S32.HI R7, RZ, 0x8, R7 ;  /* 0x00000008ff077819 */ /* 0x000fe20000011407 */
[----:B------:R-:W-:Y:S01]  /*a1a0*/  STG.E.U8 desc[UR22][R14.64], R75 ;  /* 0x0000004b0e007986 */ /* 0x000fe2000c101116 */
[----:B------:R-:W-:Y:S01]  /*a1b0*/  SHF.R.S32.HI R9, RZ, 0x8, R9 ;  /* 0x00000008ff097819 */ /* 0x000fe20000011409 */
[----:B0-----:R-:W-:-:S02]  /*a1c0*/  IMAD.SHL.U32 R11, R0, 0x4, RZ ;  /* 0x00000004000b7824 */ /* 0x001fc400078e00ff */
[----:B------:R0:W-:Y:S01]  /*a1d0*/  STG.E.U8 desc[UR22][R16.64], R5 ;  /* 0x0000000510007986 */ /* 0x0001e2000c101116 */
[----:B------:R-:W-:-:S03]  /*a1e0*/  IMAD.HI R0, R0, 0x4, RZ ;  /* 0x0000000400007827 */ /* 0x000fc600078e02ff */
[----:B------:R-:W-:Y:S01]  /*a1f0*/  STG.E.U8 desc[UR22][R18.64], R77 ;  /* 0x0000004d12007986 */ /* 0x000fe2000c101116 */
[----:B--2---:R-:W2:Y:S03]  /*a200*/  LDC.64 R12, c[0x0][0x3a0] ;  /* 0x0000e800ff0c7b82 */ /* 0x004ea60000000a00 */
[----:B------:R3:W-:Y:S01]  /*a210*/  STG.E.U8 desc[UR22][R20.64], R7 ;  /* 0x0000000714007986 */ /* 0x0007e2000c101116 */
[----:B0-----:R-:W-:Y:S01]  /*a220*/  SHF.R.S32.HI R5, RZ, 0x8, R4 ;  /* 0x00000008ff057819 */ /* 0x001fe20000011404 */
[----:B------:R-:W-:Y:S01]  /*a230*/  IMAD.MOV.U32 R4, RZ, RZ, R6 ;  /* 0x000000ffff047224 */ /* 0x000fe200078e0006 */
[----:B------:R-:W-:Y:S01]  /*a240*/  PRMT R6, R85, 0x9910, RZ ;  /* 0x0000991055067816 */ /* 0x000fe200000000ff */
[----:B------:R-:W-:Y:S04]  /*a250*/  STG.E.U8 desc[UR22][R22.64], R79 ;  /* 0x0000004f16007986 */ /* 0x000fe8000c101116 */
[----:B------:R0:W-:Y:S01]  /*a260*/  STG.E.U8 desc[UR22][R24.64], R9 ;  /* 0x0000000918007986 */ /* 0x0001e2000c101116 */
[----:B---3--:R-:W-:Y:S01]  /*a270*/  SHF.R.S32.HI R7, RZ, 0x8, R4 ;  /* 0x00000008ff077819 */ /* 0x008fe20000011404 */
[----:B------:R-:W-:Y:S01]  /*a280*/  IMAD.MOV.U32 R4, RZ, RZ, R6 ;  /* 0x000000ffff047224 */ /* 0x000fe200078e0006 */
[----:B------:R-:W-:Y:S01]  /*a290*/  PRMT R6, R87, 0x9910, RZ ;  /* 0x0000991057067816 */ /* 0x000fe200000000ff */
[----:B------:R-:W-:Y:S04]  /*a2a0*/  STG.E.U8 desc[UR22][R26.64], R81 ;  /* 0x000000511a007986 */ /* 0x000fe8000c101116 */
        /* <DEDUP_REMOVED lines=11> */
[----:B0-----:R-:W-:-:S03]  /*a360*/  SHF.R.S32.HI R7, RZ, 0x8, R4 ;  /* 0x00000008ff077819 */ /* 0x001fc60000011404 */
[----:B------:R-:W-:Y:S01]  /*a370*/  STG.E.U8 desc[UR22][R38.64], R87 ;  /* 0x0000005726007986 */ /* 0x000fe2000c101116 */
[----:B------:R-:W-:-:S03]  /*a380*/  PRMT R4, R91, 0x9910, RZ ;  /* 0x000099105b047816 */ /* 0x000fc600000000ff */
[----:B------:R0:W-:Y:S01]  /*a390*/  STG.E.U8 desc[UR22][R40.64], R5 ;  /* 0x0000000528007986 */ /* 0x0001e2000c101116 */
[----:B---3--:R-:W-:-:S03]  /*a3a0*/  SHF.R.S32.HI R9, RZ, 0x8, R4 ;  /* 0x00000008ff097819 */ /* 0x008fc60000011404 */
[----:B------:R-:W-:Y:S01]  /*a3b0*/  STG.E.U8 desc[UR22][R42.64], R89 ;  /* 0x000000592a007986 */ /* 0x000fe2000c101116 */
[----:B------:R-:W-:-:S03]  /*a3c0*/  PRMT R4, R95, 0x9910, RZ ;  /* 0x000099105f047816 */ /* 0x000fc600000000ff */
[----:B------:R3:W-:Y:S01]  /*a3d0*/  STG.E.U8 desc[UR22][R44.64], R7 ;  /* 0x000000072c007986 */ /* 0x0007e2000c101116 */
[----:B0-----:R-:W-:-:S03]  /*a3e0*/  IMAD.MOV.U32 R5, RZ, RZ, R6 ;  /* 0x000000ffff057224 */ /* 0x001fc600078e0006 */
[----:B------:R-:W-:Y:S01]  /*a3f0*/  STG.E.U8 desc[UR22][R46.64], R91 ;  /* 0x0000005b2e007986 */ /* 0x000fe2000c101116 */
[----:B------:R-:W-:Y:S02]  /*a400*/  PRMT R6, R99, 0x9910, RZ ;  /* 0x0000991063067816 */ /* 0x000fe400000000ff */
[----:B------:R-:W-:Y:S01]  /*a410*/  SHF.R.S32.HI R5, RZ, 0x8, R5 ;  /* 0x00000008ff057819 */ /* 0x000fe20000011405 */
[----:B------:R0:W-:Y:S01]  /*a420*/  STG.E.U8 desc[UR22][R48.64], R9 ;  /* 0x0000000930007986 */ /* 0x0001e2000c101116 */
[----:B---3--:R-:W-:Y:S02]  /*a430*/  SHF.R.S32.HI R7, RZ, 0x8, R4 ;  /* 0x00000008ff077819 */ /* 0x008fe40000011404 */
[----:B------:R-:W-:Y:S01]  /*a440*/  PRMT R4, R97, 0x9910, RZ ;  /* 0x0000991061047816 */ /* 0x000fe200000000ff */
[----:B------:R-:W-:Y:S04]  /*a450*/  STG.E.U8 desc[UR22][R50.64], R93 ;  /* 0x0000005d32007986 */ /* 0x000fe8000c101116 */
[----:B------:R3:W-:Y:S01]  /*a460*/  STG.E.U8 desc[UR22][R52.64], R5 ;  /* 0x0000000534007986 */ /* 0x0007e2000c101116 */
[----:B0-----:R-:W-:-:S03]  /*a470*/  IMAD.MOV.U32 R9, RZ, RZ, R4 ;  /* 0x000000ffff097224 */ /* 0x001fc600078e0004 */
[----:B------:R-:W-:Y:S01]  /*a480*/  STG.E.U8 desc[UR22][R54.64], R95 ;  /* 0x0000005f36007986 */ /* 0x000fe2000c101116 */
[----:B--2---:R-:W-:-:S03]  /*a490*/  IADD3 R4, P0, P1, R11, UR6, R12 ;  /* 0x000000060b047c10 */ /* 0x004fc6000f91e00c */
[----:B------:R0:W-:Y:S01]  /*a4a0*/  STG.E.U8 desc[UR22][R56.64], R7 ;  /* 0x0000000738007986 */ /* 0x0001e2000c101116 */
[----:B------:R-:W-:Y:S02]  /*a4b0*/  SHF.R.S32.HI R9, RZ, 0x8, R9 ;  /* 0x00000008ff097819 */ /* 0x000fe40000011409 */
[----:B---3--:R-:W-:Y:S01]  /*a4c0*/  IADD3.X R5, PT, PT, R0, UR5, R13, P0, P1 ;  /* 0x0000000500057c10 */ /* 0x008fe200087e240d */
[----:B------:R2:W-:Y:S04]  /*a4d0*/  STG.E.U8 desc[UR22][R58.64], R97 ;  /* 0x000000613a007986 */ /* 0x0005e8000c101116 */
[----:B------:R2:W-:Y:S01]  /*a4e0*/  STG.E.U8 desc[UR22][R60.64], R9 ;  /* 0x000000093c007986 */ /* 0x0005e2000c101116 */
[----:B0-----:R-:W-:-:S03]  /*a4f0*/  IMAD.MOV.U32 R7, RZ, RZ, R6 ;  /* 0x000000ffff077224 */ /* 0x001fc600078e0006 */
[----:B------:R2:W-:Y:S02]  /*a500*/  STG.E.U8 desc[UR22][R62.64], R99 ;  /* 0x000000633e007986 */ /* 0x0005e4000c101116 */
[----:B------:R-:W-:-:S05]  /*a510*/  SHF.R.S32.HI R7, RZ, 0x8, R7 ;  /* 0x00000008ff077819 */ /* 0x000fca0000011407 */
[----:B------:R2:W-:Y:S04]  /*a520*/  STG.E.U8 desc[UR22][R2.64], R7 ;  /* 0x0000000702007986 */ /* 0x0005e8000c101116 */
[----:B------:R2:W-:Y:S01]  /*a530*/  STG.E desc[UR22][R4.64], R65 ;  /* 0x0000004104007986 */ /* 0x0005e2000c101916 */
[----:B-1----:R-:W-:Y:S06]  /*a540*/  BAR.SYNC.DEFER_BLOCKING 0x0 ;  /* 0x0000000000007b1d */ /* 0x002fec0000010000 */
[----:B------:R-:W-:Y:S05]  /*a550*/  @P4 BRA `(.L_x_21) ;  /* 0x0000000000a04947 */ /* 0x000fea0003800000 */
[----:B------:R-:W0:Y:S01]  /*a560*/  S2UR UR5, SR_CgaCtaId ;  /* 0x00000000000579c3 */ /* 0x000e220000008800 */
[----:B------:R-:W-:Y:S01]  /*a570*/  NOP ;  /* 0x0000000000007918 */ /* 0x000fe20000000000 */
[----:B------:R-:W-:Y:S01]  /*a580*/  UMOV UR4, 0x50 ;  /* 0x0000005000047882 */ /* 0x000fe20000000000 */
[----:B------:R-:W-:Y:S02]  /*a590*/  IMAD.U32 R0, RZ, RZ, UR8 ;  /* 0x00000008ff007e24 */ /* 0x000fe4000f8e00ff */
[----:B--2---:R-:W-:Y:S02]  /*a5a0*/  IMAD.MOV.U32 R3, RZ, RZ, 0xf ;  /* 0x0000000fff037424 */ /* 0x004fe400078e00ff */
[----:B------:R-:W-:Y:S01]  /*a5b0*/  IMAD.MOV.U32 R7, RZ, RZ, 0x1 ;  /* 0x00000001ff077424 */ /* 0x000fe200078e00ff */
[----:B------:R-:W-:-:S04]  /*a5c0*/  LOP3.LUT R0, R0, 0xffff, RZ, 0xc0, !PT ;  /* 0x0000ffff00007812 */ /* 0x000fc800078ec0ff */
[----:B------:R-:W-:-:S05]  /*a5d0*/  SHF.R.U32.HI R0, RZ, 0x5, R0 ;  /* 0x00000005ff007819 */ /* 0x000fca0000011600 */
[----:B------:R-:W-:Y:S01]  /*a5e0*/  VIADD R2, R0, 0x10 ;  /* 0x0000001000027836 */ /* 0x000fe20000000000 */
[----:B------:R-:W-:Y:S01]  /*a5f0*/  SHF.L.U32 R0, R3, R0, RZ ;  /* 0x0000000003007219 */ /* 0x000fe200000006ff */
[----:B0-----:R-:W-:-:S03]  /*a600*/  ULEA UR6, UR5, UR4, 0x18 ;  /* 0x0000000405067291 */ /* 0x001fc6000f8ec0ff */
[----:B------:R-:W-:-:S04]  /*a610*/  SHF.L.U32 R3, R7, R2, RZ ;  /* 0x0000000207037219 */ /* 0x000fc800000006ff */
[----:B------:R-:W-:Y:S02]  /*a620*/  LOP3.LUT R0, R3, R0, RZ, 0xfc, !PT ;  /* 0x0000000003007212 */ /* 0x000fe400078efcff */
[----:B------:R-:W0:Y:S02]  /*a630*/  LDS R5, [UR6] ;  /* 0x00000006ff057984 */ /* 0x000e240008000800 */
[C---:B------:R-:W-:Y:S02]  /*a640*/  LOP3.LUT R2, R0.reuse, 0xffff, RZ, 0xc0, !PT ;  /* 0x0000ffff00027812 */ /* 0x040fe400078ec0ff */
[----:B0-----:R-:W-:-:S04]  /*a650*/  LOP3.LUT R3, R0, 0xffff, R5, 0x80, !PT ;  /* 0x0000ffff00037812 */ /* 0x001fc800078e8005 */
[----:B------:R-:W-:-:S13]  /*a660*/  ISETP.NE.AND P0, PT, R3, R2, PT ;  /* 0x000000020300720c */ /* 0x000fda0003f05270 */
[----:B------:R-:W-:Y:S05]  /*a670*/  @P0 BRA `(.L_x_22) ;  /* 0x0000000000500947 */ /* 0x000fea0003800000 */
[----:B------:R-:W-:Y:S02]  /*a680*/  SHF.R.U32.HI R5, RZ, 0x10, R5 ;  /* 0x00000010ff057819 */ /* 0x000fe40000011605 */
[----:B------:R-:W-:-:S04]  /*a690*/  SHF.R.U32.HI R2, RZ, 0x10, R0 ;  /* 0x00000010ff027819 */ /* 0x000fc80000011600 */
[----:B------:R-:W-:-:S04]  /*a6a0*/  LOP3.LUT R5, R5, R2, RZ, 0xc0, !PT ;  /* 0x0000000205057212 */ /* 0x000fc800078ec0ff */
[----:B------:R-:W-:-:S13]  /*a6b0*/  ISETP.NE.AND P0, PT, R5, R2, PT ;  /* 0x000000020500720c */ /* 0x000fda0003f05270 */
[----:B------:R-:W-:Y:S05]  /*a6c0*/  @P0 BRA `(.L_x_23) ;  /* 0x0000000000300947 */ /* 0x000fea0003800000 */
[----:B------:R-:W-:Y:S01]  /*a6d0*/  R2UR UR4, R0 ;  /* 0x00000000000472ca */ /* 0x000fe200000e0000 */
[----:B------:R-:W-:Y:S01]  /*a6e0*/  VOTEU.ANY UR5, UPT, PT ;  /* 0x0000000000057886 */ /* 0x000fe200038e0100 */
[----:B------:R-:W0:Y:S01]  /*a6f0*/  S2R R0, SR_LANEID ;  /* 0x0000000000007919 */ /* 0x000e220000000000 */
[----:B------:R-:W-:-:S10]  /*a700*/  UFLO.U32 UR5, UR5 ;  /* 0x00000005000572bd */ /* 0x000fd400080e0000 */
[----:B------:R-:W-:-:S06]  /*a710*/  ULOP3.LUT UR4, URZ, UR4, URZ, 0x33, !UPT ;  /* 0x00000004ff047292 */ /* 0x000fcc000f8e33ff */
[----:B------:R-:W-:-:S04]  /*a720*/  IMAD.U32 R2, RZ, RZ, UR4 ;  /* 0x00000004ff027e24 */ /* 0x000fc8000f8e00ff */
[----:B------:R-:W1:Y:S02]  /*a730*/  REDUX UR7, R2 ;  /* 0x00000000020773c4 */ /* 0x000e640000000000 */
[----:B------:R3:W-:Y:S01]  /*a740*/  UTCATOMSWS.AND URZ, UR4 ;  /* 0x0000000400ff79e3 */ /* 0x0007e20008000000 */
[----:B0-----:R-:W-:Y:S01]  /*a750*/  ISETP.EQ.U32.AND P0, PT, R0, UR5, PT ;  /* 0x0000000500007c0c */ /* 0x001fe2000bf02070 */
[----:B-1----:R-:W-:-:S12]  /*a760*/  IMAD.U32 R0, RZ, RZ, UR7 ;  /* 0x00000007ff007e24 */ /* 0x002fd8000f8e00ff */
[----:B------:R3:W-:Y:S01]  /*a770*/  @P0 ATOMS.AND RZ, [UR6], R0 ;  /* 0x00000000ffff098c */ /* 0x0007e2000a800006 */
[----:B------:R-:W-:Y:S05]  /*a780*/  BRA `(.L_x_21) ;  /* 0x0000000000147947 */ /* 0x000fea0003800000 */
.L_x_23:
[----:B------:R-:W-:-:S07]  /*a790*/  MOV R2, 0xa7b0 ;  /* 0x0000a7b000027802 */ /* 0x000fce0000000f00 */
[----:B------:R-:W-:Y:S05]  /*a7a0*/  CALL.REL.NOINC `($__internal_0_$__cuda_sm10x_tcgen05_guardrail_trap_col_being_dealloced_not_returned_by_alloc) ;  /* 0x0000000000447944 */ /* 0x000fea0003c00000 */
[----:B------:R-:W-:Y:S05]  /*a7b0*/  BRA `(.L_x_21) ;  /* 0x0000000000087947 */ /* 0x000fea0003800000 */
.L_x_22:
[----:B------:R-:W-:-:S07]  /*a7c0*/  MOV R2, 0xa7e0 ;  /* 0x0000a7e000027802 */ /* 0x000fce0000000f00 */
[----:B------:R-:W-:Y:S05]  /*a7d0*/  CALL.REL.NOINC `($__internal_2_$__cuda_sm10x_tcgen05_guardrail_trap_unallocated_columns_being_dealloced) ;  /* 0x0000000000507944 */ /* 0x000fea0003c00000 */
.L_x_21:
[----:B------:R-:W-:Y:S01]  /*a7e0*/  NOP ;  /* 0x0000000000007918 */ /* 0x000fe20000000000 */
[----:B---3--:R-:W-:Y:S05]  /*a7f0*/  EXIT ;  /* 0x000000000000794d */ /* 0x008fea0003800000 */
.L_x_8:
[----:B------:R-:W1:Y:S02]  /*a800*/  SYNCS.PHASECHK.TRANS64.TRYWAIT P2, [UR9+0x3800], RZ ;  /* 0x003800ffff0075a7 */ /* 0x000e640008041109 */
[----:B-1----:R-:W-:Y:S05]  /*a810*/  @!P2 BRA `(.L_x_8) ;  /* 0xfffffffc00f8a947 */ /* 0x002fea000383ffff */
[----:B------:R-:W-:Y:S05]  /*a820*/  BRA `(.L_x_7) ;  /* 0xffffff7000587947 */ /* 0x000fea000383ffff */
.L_x_16:
[----:B------:R-:W1:Y:S02]  /*a830*/  SYNCS.PHASECHK.TRANS64.TRYWAIT P6, [UR9+0x4810], RZ ;  /* 0x004810ffff0075a7 */ /* 0x000e6400080c1109 */
[----:B-1----:R-:W-:Y:S05]  /*a840*/  @!P6 BRA `(.L_x_16) ;  /* 0xfffffffc00f8e947 */ /* 0x002fea000383ffff */
[----:B------:R-:W-:Y:S05]  /*a850*/  BRA `(.L_x_24) ;  /* 0xffffffb400447947 */ /* 0x000fea000383ffff */
.L_x_17:
[----:B------:R-:W0:Y:S02]  /*a860*/  SYNCS.PHASECHK.TRANS64.TRYWAIT P0, [UR28], R156 ;  /* 0x0000009cff0075a7 */ /* 0x000e24000800111c */
[----:B0-----:R-:W-:Y:S05]  /*a870*/  @!P0 BRA `(.L_x_17) ;  /* 0xfffffffc00f88947 */ /* 0x001fea000383ffff */
[----:B------:R-:W-:Y:S05]  /*a880*/  BRA `(.L_x_25) ;  /* 0xffffffcc008c7947 */ /* 0x000fea000383ffff */
.L_x_20:
[----:B------:R-:W1:Y:S02]  /*a890*/  SYNCS.PHASECHK.TRANS64.TRYWAIT P0, [UR28], R2 ;  /* 0x00000002ff0075a7 */ /* 0x000e64000800111c */
[----:B-1----:R-:W-:Y:S05]  /*a8a0*/  @!P0 BRA `(.L_x_20) ;  /* 0xfffffffc00f88947 */ /* 0x002fea000383ffff */
[----:B------:R-:W-:Y:S05]  /*a8b0*/  BRA `(.L_x_26) ;  /* 0xffffffe400d87947 */ /* 0x000fea000383ffff */
        .weak           $__internal_0_$__cuda_sm10x_tcgen05_guardrail_trap_col_being_dealloced_not_returned_by_alloc
        .type           $__internal_0_$__cuda_sm10x_tcgen05_guardrail_trap_col_being_dealloced_not_returned_by_alloc,@function
        .size           $__internal_0_$__cuda_sm10x_tcgen05_guardrail_trap_col_being_dealloced_not_returned_by_alloc,($__internal_1_$__cuda_sm10x_tcgen05_guardrail_trap_phase_invalid_during_alloc - $__internal_0_$__cuda_sm10x_tcgen05_guardrail_trap_col_being_dealloced_not_returned_by_alloc)
$__internal_0_$__cuda_sm10x_tcgen05_guardrail_trap_col_being_dealloced_not_returned_by_alloc:
[----:B------:R-:W-:Y:S05]  /*a8c0*/  BPT.TRAP 0x1 ;  /* 0x000000040000795c */ /* 0x000fea0000300000 */
[----:B------:R-:W-:-:S04]  /*a8d0*/  IMAD.MOV.U32 R3, RZ, RZ, 0x0 ;  /* 0x00000000ff037424 */ /* 0x000fc800078e00ff */
[----:B------:R-:W-:Y:S05]  /*a8e0*/  RET.REL.NODEC R2 `(attn_fwd) ;  /* 0xffffff5402c47950 */ /* 0x000fea0003c3ffff */
        .weak           $__internal_1_$__cuda_sm10x_tcgen05_guardrail_trap_phase_invalid_during_alloc
        .type           $__internal_1_$__cuda_sm10x_tcgen05_guardrail_trap_phase_invalid_during_alloc,@function
        .size           $__internal_1_$__cuda_sm10x_tcgen05_guardrail_trap_phase_invalid_during_alloc,($__internal_2_$__cuda_sm10x_tcgen05_guardrail_trap_unallocated_columns_being_dealloced - $__internal_1_$__cuda_sm10x_tcgen05_guardrail_trap_phase_invalid_during_alloc)
$__internal_1_$__cuda_sm10x_tcgen05_guardrail_trap_phase_invalid_during_alloc:
[----:B------:R-:W-:Y:S05]  /*a8f0*/  BPT.TRAP 0x1 ;  /* 0x000000040000795c */ /* 0x000fea0000300000 */
[----:B------:R-:W-:-:S04]  /*a900*/  IMAD.MOV.U32 R3, RZ, RZ, 0x0 ;  /* 0x00000000ff037424 */ /* 0x000fc800078e00ff */
[----:B------:R-:W-:Y:S05]  /*a910*/  RET.REL.NODEC R2 `(attn_fwd) ;  /* 0xffffff5402b87950 */ /* 0x000fea0003c3ffff */
        .weak           $__internal_2_$__cuda_sm10x_tcgen05_guardrail_trap_unallocated_columns_being_dealloced
        .type           $__internal_2_$__cuda_sm10x_tcgen05_guardrail_trap_unallocated_columns_being_dealloced,@function
        .size           $__internal_2_$__cuda_sm10x_tcgen05_guardrail_trap_unallocated_columns_being_dealloced,(.L_x_30 - $__internal_2_$__cuda_sm10x_tcgen05_guardrail_trap_unallocated_columns_being_dealloced)
$__internal_2_$__cuda_sm10x_tcgen05_guardrail_trap_unallocated_columns_being_dealloced:
[----:B------:R-:W-:Y:S05]  /*a920*/  BPT.TRAP 0x1 ;  /* 0x000000040000795c */ /* 0x000fea0000300000 */
[----:B------:R-:W-:-:S04]  /*a930*/  IMAD.MOV.U32 R3, RZ, RZ, 0x0 ;  /* 0x00000000ff037424 */ /* 0x000fc800078e00ff */
[----:B------:R-:W-:Y:S05]  /*a940*/  RET.REL.NODEC R2 `(attn_fwd) ;  /* 0xffffff5402ac7950 */ /* 0x000fea0003c3ffff */
.L_x_27:
[----:B------:R-:W-:-:S00]  /*a950*/  BRA `(.L_x_27) ;  /* 0xfffffffc00fc7947 */ /* 0x000fc0000383ffff */
[----:B------:R-:W-:-:S00]  /*a960*/  NOP ;  /* 0x0000000000007918 */ /* 0x000fc00000000000 */
        /* <DEDUP_REMOVED lines=9> */
.L_x_30:


//--------------------- .nv.global.init           --------------------------
	.section	.nv.global.init,"aw",@progbits
.nv.global.init:
	.type		_$_str,@object
	.size		_$_str,(.L_3 - _$_str)
_$_str:
        /*0000*/ 	.byte	0x5f, 0x5f, 0x43, 0x55, 0x44, 0x41, 0x5f, 0x46, 0x54, 0x5a, 0x00
.L_3:


//--------------------- .nv.shared.attn_fwd       --------------------------
	.section	.nv.shared.attn_fwd,"aw",@nobits
	.sectionflags	@""
	.align	16
	.zero		1024


//--------------------- .nv.shared.reserved.0     --------------------------
	.section	.nv.shared.reserved.0,"aw",@nobits
	.align	8
	.weak		__nv_reservedSMEM_offset_0_alias
	.size		__nv_reservedSMEM_offset_0_alias, 0, 64
	.other		__nv_reservedSMEM_offset_0_alias,@"STO_CUDA_RESERVED_SHARED STV_DEFAULT"
__nv_reservedSMEM_offset_0_alias:
	.zero		0
.nv.shared.reserved.0:
	.zero		64
	.weak		__nv_reservedSMEM_allocation_phase
	.type		__nv_reservedSMEM_allocation_phase,@object
	.size		__nv_reservedSMEM_allocation_phase,(.L_0 - __nv_reservedSMEM_allocation_phase)
__nv_reservedSMEM_allocation_phase:
	.zero		1
.L_0:
	.zero		7
	.weak		__nv_reservedSMEM_devtool_atexit_pc
	.type		__nv_reservedSMEM_devtool_atexit_pc,@object
	.size		__nv_reservedSMEM_devtool_atexit_pc,(__nv_reservedSMEM_allocation_mask - __nv_reservedSMEM_devtool_atexit_pc)
__nv_reservedSMEM_devtool_atexit_pc:
	.zero		8
	.weak		__nv_reservedSMEM_allocation_mask
	.type		__nv_reservedSMEM_allocation_mask,@object
	.size		__nv_reservedSMEM_allocation_mask,(.L_2 - __nv_reservedSMEM_allocation_mask)
__nv_reservedSMEM_allocation_mask:
	.zero		4
.L_2:


//--------------------- .nv.constant0.attn_fwd    --------------------------
	.section	.nv.constant0.attn_fwd,"a",@progbits
	.sectionflags	@""
	.align	4
.nv.constant0.attn_fwd:
	.zero		1032


//--------------------- SYMBOLS --------------------------

	.type		.nv.reservedSmem.offset0,@object
	.size		.nv.reservedSmem.offset0,0x4
	.type		.nv.reservedSmem.cap,@object
	.size		.nv.reservedSmem.cap,0x4
